//
// Generated by NVIDIA NVVM Compiler
//
// Compiler Build ID: CL-36424714
// Cuda compilation tools, release 13.0, V13.0.88
// Based on NVVM 20.0.0
//

.version 9.0
.target sm_100
.address_size 64

	// .globl	vidya_batch_f32

.visible .entry vidya_batch_f32(
	.param .u64 .ptr .align 1 vidya_batch_f32_param_0,
	.param .u64 .ptr .align 1 vidya_batch_f32_param_1,
	.param .u64 .ptr .align 1 vidya_batch_f32_param_2,
	.param .u64 .ptr .align 1 vidya_batch_f32_param_3,
	.param .u32 vidya_batch_f32_param_4,
	.param .u32 vidya_batch_f32_param_5,
	.param .u32 vidya_batch_f32_param_6,
	.param .u64 .ptr .align 1 vidya_batch_f32_param_7
)
{
	.reg .pred 	%p<48>;
	.reg .b32 	%r<115>;
	.reg .b32 	%f<99>;
	.reg .b64 	%rd<100>;
	.reg .b64 	%fd<472>;

	ld.param.u64 	%rd11, [vidya_batch_f32_param_0];
	ld.param.u64 	%rd12, [vidya_batch_f32_param_1];
	ld.param.u64 	%rd13, [vidya_batch_f32_param_2];
	ld.param.u64 	%rd14, [vidya_batch_f32_param_3];
	ld.param.u32 	%r63, [vidya_batch_f32_param_4];
	ld.param.u32 	%r103, [vidya_batch_f32_param_5];
	ld.param.u32 	%r65, [vidya_batch_f32_param_6];
	ld.param.u64 	%rd15, [vidya_batch_f32_param_7];
	cvta.to.global.u64 	%rd1, %rd15;
	cvta.to.global.u64 	%rd2, %rd11;
	mov.u32 	%r1, %ctaid.x;
	setp.ge.s32 	%p1, %r1, %r65;
	setp.lt.s32 	%p2, %r63, 1;
	or.pred  	%p3, %p2, %p1;
	@%p3 bra 	$L__BB0_47;
	ld.param.u32 	%r87, [vidya_batch_f32_param_4];
	cvta.to.global.u64 	%rd16, %rd12;
	cvta.to.global.u64 	%rd17, %rd13;
	mul.wide.u32 	%rd18, %r1, 4;
	add.s64 	%rd19, %rd16, %rd18;
	ld.global.nc.u32 	%r2, [%rd19];
	add.s64 	%rd20, %rd17, %rd18;
	ld.global.nc.u32 	%r66, [%rd20];
	min.s32 	%r67, %r2, %r66;
	setp.lt.s32 	%p4, %r67, 1;
	setp.ge.s32 	%p5, %r103, %r87;
	or.pred  	%p6, %p5, %p4;
	@%p6 bra 	$L__BB0_47;
	ld.param.u32 	%r88, [vidya_batch_f32_param_4];
	cvta.to.global.u64 	%rd21, %rd14;
	add.s64 	%rd23, %rd21, %rd18;
	ld.global.nc.f32 	%f1, [%rd23];
	mul.lo.s32 	%r4, %r88, %r1;
	add.s32 	%r5, %r66, %r103;
	min.s32 	%r114, %r88, %r5;
	add.s32 	%r7, %r114, -2;
	mov.u32 	%r8, %tid.x;
	setp.le.s32 	%p7, %r7, %r8;
	@%p7 bra 	$L__BB0_5;
	mov.u32 	%r9, %ntid.x;
	max.s32 	%r10, %r7, 0;
	mov.u32 	%r96, %r8;
$L__BB0_4:
	add.s32 	%r68, %r96, %r4;
	mul.wide.s32 	%rd24, %r68, 4;
	add.s64 	%rd25, %rd1, %rd24;
	mov.b32 	%r69, 2143289344;
	st.global.u32 	[%rd25], %r69;
	add.s32 	%r96, %r96, %r9;
	setp.lt.s32 	%p8, %r96, %r10;
	@%p8 bra 	$L__BB0_4;
$L__BB0_5:
	setp.ne.s32 	%p9, %r8, 0;
	@%p9 bra 	$L__BB0_47;
	sub.s32 	%r70, %r114, %r2;
	max.s32 	%r106, %r103, %r70;
	setp.le.s32 	%p10, %r70, %r103;
	mov.f64 	%fd460, 0d0000000000000000;
	mov.f64 	%fd461, %fd460;
	@%p10 bra 	$L__BB0_19;
	sub.s32 	%r14, %r106, %r103;
	and.b32  	%r15, %r14, 15;
	sub.s32 	%r71, %r103, %r106;
	setp.gt.u32 	%p11, %r71, -16;
	mov.f64 	%fd461, 0d0000000000000000;
	mov.f64 	%fd460, %fd461;
	@%p11 bra 	$L__BB0_10;
	and.b32  	%r72, %r14, -16;
	neg.s32 	%r102, %r72;
	add.s64 	%rd3, %rd2, 32;
	mov.f64 	%fd461, 0d0000000000000000;
$L__BB0_9:
	.pragma "nounroll";
	mul.wide.s32 	%rd26, %r103, 4;
	add.s64 	%rd27, %rd3, %rd26;
	ld.global.nc.f32 	%f20, [%rd27+-32];
	cvt.f64.f32 	%fd111, %f20;
	add.f64 	%fd112, %fd460, %fd111;
	fma.rn.f64 	%fd113, %fd111, %fd111, %fd461;
	ld.global.nc.f32 	%f21, [%rd27+-28];
	cvt.f64.f32 	%fd114, %f21;
	add.f64 	%fd115, %fd112, %fd114;
	fma.rn.f64 	%fd116, %fd114, %fd114, %fd113;
	ld.global.nc.f32 	%f22, [%rd27+-24];
	cvt.f64.f32 	%fd117, %f22;
	add.f64 	%fd118, %fd115, %fd117;
	fma.rn.f64 	%fd119, %fd117, %fd117, %fd116;
	ld.global.nc.f32 	%f23, [%rd27+-20];
	cvt.f64.f32 	%fd120, %f23;
	add.f64 	%fd121, %fd118, %fd120;
	fma.rn.f64 	%fd122, %fd120, %fd120, %fd119;
	ld.global.nc.f32 	%f24, [%rd27+-16];
	cvt.f64.f32 	%fd123, %f24;
	add.f64 	%fd124, %fd121, %fd123;
	fma.rn.f64 	%fd125, %fd123, %fd123, %fd122;
	ld.global.nc.f32 	%f25, [%rd27+-12];
	cvt.f64.f32 	%fd126, %f25;
	add.f64 	%fd127, %fd124, %fd126;
	fma.rn.f64 	%fd128, %fd126, %fd126, %fd125;
	ld.global.nc.f32 	%f26, [%rd27+-8];
	cvt.f64.f32 	%fd129, %f26;
	add.f64 	%fd130, %fd127, %fd129;
	fma.rn.f64 	%fd131, %fd129, %fd129, %fd128;
	ld.global.nc.f32 	%f27, [%rd27+-4];
	cvt.f64.f32 	%fd132, %f27;
	add.f64 	%fd133, %fd130, %fd132;
	fma.rn.f64 	%fd134, %fd132, %fd132, %fd131;
	ld.global.nc.f32 	%f28, [%rd27];
	cvt.f64.f32 	%fd135, %f28;
	add.f64 	%fd136, %fd133, %fd135;
	fma.rn.f64 	%fd137, %fd135, %fd135, %fd134;
	ld.global.nc.f32 	%f29, [%rd27+4];
	cvt.f64.f32 	%fd138, %f29;
	add.f64 	%fd139, %fd136, %fd138;
	fma.rn.f64 	%fd140, %fd138, %fd138, %fd137;
	ld.global.nc.f32 	%f30, [%rd27+8];
	cvt.f64.f32 	%fd141, %f30;
	add.f64 	%fd142, %fd139, %fd141;
	fma.rn.f64 	%fd143, %fd141, %fd141, %fd140;
	ld.global.nc.f32 	%f31, [%rd27+12];
	cvt.f64.f32 	%fd144, %f31;
	add.f64 	%fd145, %fd142, %fd144;
	fma.rn.f64 	%fd146, %fd144, %fd144, %fd143;
	ld.global.nc.f32 	%f32, [%rd27+16];
	cvt.f64.f32 	%fd147, %f32;
	add.f64 	%fd148, %fd145, %fd147;
	fma.rn.f64 	%fd149, %fd147, %fd147, %fd146;
	ld.global.nc.f32 	%f33, [%rd27+20];
	cvt.f64.f32 	%fd150, %f33;
	add.f64 	%fd151, %fd148, %fd150;
	fma.rn.f64 	%fd152, %fd150, %fd150, %fd149;
	ld.global.nc.f32 	%f34, [%rd27+24];
	cvt.f64.f32 	%fd153, %f34;
	add.f64 	%fd154, %fd151, %fd153;
	fma.rn.f64 	%fd155, %fd153, %fd153, %fd152;
	ld.global.nc.f32 	%f35, [%rd27+28];
	cvt.f64.f32 	%fd156, %f35;
	add.f64 	%fd460, %fd154, %fd156;
	fma.rn.f64 	%fd461, %fd156, %fd156, %fd155;
	add.s32 	%r103, %r103, 16;
	add.s32 	%r102, %r102, 16;
	setp.eq.s32 	%p12, %r102, 0;
	@%p12 bra 	$L__BB0_10;
	bra.uni 	$L__BB0_9;
$L__BB0_10:
	setp.eq.s32 	%p13, %r15, 0;
	@%p13 bra 	$L__BB0_19;
	and.b32  	%r18, %r14, 7;
	setp.lt.u32 	%p14, %r15, 8;
	@%p14 bra 	$L__BB0_13;
	mul.wide.s32 	%rd28, %r103, 4;
	add.s64 	%rd29, %rd2, %rd28;
	ld.global.nc.f32 	%f36, [%rd29];
	cvt.f64.f32 	%fd158, %f36;
	add.f64 	%fd159, %fd460, %fd158;
	fma.rn.f64 	%fd160, %fd158, %fd158, %fd461;
	ld.global.nc.f32 	%f37, [%rd29+4];
	cvt.f64.f32 	%fd161, %f37;
	add.f64 	%fd162, %fd159, %fd161;
	fma.rn.f64 	%fd163, %fd161, %fd161, %fd160;
	ld.global.nc.f32 	%f38, [%rd29+8];
	cvt.f64.f32 	%fd164, %f38;
	add.f64 	%fd165, %fd162, %fd164;
	fma.rn.f64 	%fd166, %fd164, %fd164, %fd163;
	ld.global.nc.f32 	%f39, [%rd29+12];
	cvt.f64.f32 	%fd167, %f39;
	add.f64 	%fd168, %fd165, %fd167;
	fma.rn.f64 	%fd169, %fd167, %fd167, %fd166;
	ld.global.nc.f32 	%f40, [%rd29+16];
	cvt.f64.f32 	%fd170, %f40;
	add.f64 	%fd171, %fd168, %fd170;
	fma.rn.f64 	%fd172, %fd170, %fd170, %fd169;
	ld.global.nc.f32 	%f41, [%rd29+20];
	cvt.f64.f32 	%fd173, %f41;
	add.f64 	%fd174, %fd171, %fd173;
	fma.rn.f64 	%fd175, %fd173, %fd173, %fd172;
	ld.global.nc.f32 	%f42, [%rd29+24];
	cvt.f64.f32 	%fd176, %f42;
	add.f64 	%fd177, %fd174, %fd176;
	fma.rn.f64 	%fd178, %fd176, %fd176, %fd175;
	ld.global.nc.f32 	%f43, [%rd29+28];
	cvt.f64.f32 	%fd179, %f43;
	add.f64 	%fd460, %fd177, %fd179;
	fma.rn.f64 	%fd461, %fd179, %fd179, %fd178;
	add.s32 	%r103, %r103, 8;
$L__BB0_13:
	setp.eq.s32 	%p15, %r18, 0;
	@%p15 bra 	$L__BB0_19;
	and.b32  	%r21, %r14, 3;
	setp.lt.u32 	%p16, %r18, 4;
	@%p16 bra 	$L__BB0_16;
	mul.wide.s32 	%rd30, %r103, 4;
	add.s64 	%rd31, %rd2, %rd30;
	ld.global.nc.f32 	%f44, [%rd31];
	cvt.f64.f32 	%fd181, %f44;
	add.f64 	%fd182, %fd460, %fd181;
	fma.rn.f64 	%fd183, %fd181, %fd181, %fd461;
	ld.global.nc.f32 	%f45, [%rd31+4];
	cvt.f64.f32 	%fd184, %f45;
	add.f64 	%fd185, %fd182, %fd184;
	fma.rn.f64 	%fd186, %fd184, %fd184, %fd183;
	ld.global.nc.f32 	%f46, [%rd31+8];
	cvt.f64.f32 	%fd187, %f46;
	add.f64 	%fd188, %fd185, %fd187;
	fma.rn.f64 	%fd189, %fd187, %fd187, %fd186;
	ld.global.nc.f32 	%f47, [%rd31+12];
	cvt.f64.f32 	%fd190, %f47;
	add.f64 	%fd460, %fd188, %fd190;
	fma.rn.f64 	%fd461, %fd190, %fd190, %fd189;
	add.s32 	%r103, %r103, 4;
$L__BB0_16:
	setp.eq.s32 	%p17, %r21, 0;
	@%p17 bra 	$L__BB0_19;
	neg.s32 	%r100, %r21;
$L__BB0_18:
	.pragma "nounroll";
	mul.wide.s32 	%rd32, %r103, 4;
	add.s64 	%rd33, %rd2, %rd32;
	ld.global.nc.f32 	%f48, [%rd33];
	cvt.f64.f32 	%fd191, %f48;
	add.f64 	%fd460, %fd460, %fd191;
	fma.rn.f64 	%fd461, %fd191, %fd191, %fd461;
	add.s32 	%r103, %r103, 1;
	add.s32 	%r100, %r100, 1;
	setp.ne.s32 	%p18, %r100, 0;
	@%p18 bra 	$L__BB0_18;
$L__BB0_19:
	setp.ge.s32 	%p19, %r106, %r114;
	mov.f64 	%fd462, 0d0000000000000000;
	mov.f64 	%fd463, %fd462;
	@%p19 bra 	$L__BB0_32;
	sub.s32 	%r29, %r114, %r106;
	sub.s32 	%r73, %r106, %r114;
	setp.gt.u32 	%p20, %r73, -16;
	mov.f64 	%fd463, 0d0000000000000000;
	mov.f64 	%fd462, %fd463;
	@%p20 bra 	$L__BB0_23;
	and.b32  	%r74, %r29, -16;
	neg.s32 	%r104, %r74;
	mov.f64 	%fd463, 0d0000000000000000;
$L__BB0_22:
	.pragma "nounroll";
	mul.wide.s32 	%rd34, %r106, 4;
	add.s64 	%rd35, %rd2, %rd34;
	ld.global.nc.f32 	%f49, [%rd35];
	cvt.f64.f32 	%fd196, %f49;
	add.f64 	%fd197, %fd460, %fd196;
	fma.rn.f64 	%fd198, %fd196, %fd196, %fd461;
	add.f64 	%fd199, %fd462, %fd196;
	fma.rn.f64 	%fd200, %fd196, %fd196, %fd463;
	ld.global.nc.f32 	%f50, [%rd35+4];
	cvt.f64.f32 	%fd201, %f50;
	add.f64 	%fd202, %fd197, %fd201;
	fma.rn.f64 	%fd203, %fd201, %fd201, %fd198;
	add.f64 	%fd204, %fd199, %fd201;
	fma.rn.f64 	%fd205, %fd201, %fd201, %fd200;
	ld.global.nc.f32 	%f51, [%rd35+8];
	cvt.f64.f32 	%fd206, %f51;
	add.f64 	%fd207, %fd202, %fd206;
	fma.rn.f64 	%fd208, %fd206, %fd206, %fd203;
	add.f64 	%fd209, %fd204, %fd206;
	fma.rn.f64 	%fd210, %fd206, %fd206, %fd205;
	ld.global.nc.f32 	%f52, [%rd35+12];
	cvt.f64.f32 	%fd211, %f52;
	add.f64 	%fd212, %fd207, %fd211;
	fma.rn.f64 	%fd213, %fd211, %fd211, %fd208;
	add.f64 	%fd214, %fd209, %fd211;
	fma.rn.f64 	%fd215, %fd211, %fd211, %fd210;
	ld.global.nc.f32 	%f53, [%rd35+16];
	cvt.f64.f32 	%fd216, %f53;
	add.f64 	%fd217, %fd212, %fd216;
	fma.rn.f64 	%fd218, %fd216, %fd216, %fd213;
	add.f64 	%fd219, %fd214, %fd216;
	fma.rn.f64 	%fd220, %fd216, %fd216, %fd215;
	ld.global.nc.f32 	%f54, [%rd35+20];
	cvt.f64.f32 	%fd221, %f54;
	add.f64 	%fd222, %fd217, %fd221;
	fma.rn.f64 	%fd223, %fd221, %fd221, %fd218;
	add.f64 	%fd224, %fd219, %fd221;
	fma.rn.f64 	%fd225, %fd221, %fd221, %fd220;
	ld.global.nc.f32 	%f55, [%rd35+24];
	cvt.f64.f32 	%fd226, %f55;
	add.f64 	%fd227, %fd222, %fd226;
	fma.rn.f64 	%fd228, %fd226, %fd226, %fd223;
	add.f64 	%fd229, %fd224, %fd226;
	fma.rn.f64 	%fd230, %fd226, %fd226, %fd225;
	ld.global.nc.f32 	%f56, [%rd35+28];
	cvt.f64.f32 	%fd231, %f56;
	add.f64 	%fd232, %fd227, %fd231;
	fma.rn.f64 	%fd233, %fd231, %fd231, %fd228;
	add.f64 	%fd234, %fd229, %fd231;
	fma.rn.f64 	%fd235, %fd231, %fd231, %fd230;
	ld.global.nc.f32 	%f57, [%rd35+32];
	cvt.f64.f32 	%fd236, %f57;
	add.f64 	%fd237, %fd232, %fd236;
	fma.rn.f64 	%fd238, %fd236, %fd236, %fd233;
	add.f64 	%fd239, %fd234, %fd236;
	fma.rn.f64 	%fd240, %fd236, %fd236, %fd235;
	ld.global.nc.f32 	%f58, [%rd35+36];
	cvt.f64.f32 	%fd241, %f58;
	add.f64 	%fd242, %fd237, %fd241;
	fma.rn.f64 	%fd243, %fd241, %fd241, %fd238;
	add.f64 	%fd244, %fd239, %fd241;
	fma.rn.f64 	%fd245, %fd241, %fd241, %fd240;
	ld.global.nc.f32 	%f59, [%rd35+40];
	cvt.f64.f32 	%fd246, %f59;
	add.f64 	%fd247, %fd242, %fd246;
	fma.rn.f64 	%fd248, %fd246, %fd246, %fd243;
	add.f64 	%fd249, %fd244, %fd246;
	fma.rn.f64 	%fd250, %fd246, %fd246, %fd245;
	ld.global.nc.f32 	%f60, [%rd35+44];
	cvt.f64.f32 	%fd251, %f60;
	add.f64 	%fd252, %fd247, %fd251;
	fma.rn.f64 	%fd253, %fd251, %fd251, %fd248;
	add.f64 	%fd254, %fd249, %fd251;
	fma.rn.f64 	%fd255, %fd251, %fd251, %fd250;
	ld.global.nc.f32 	%f61, [%rd35+48];
	cvt.f64.f32 	%fd256, %f61;
	add.f64 	%fd257, %fd252, %fd256;
	fma.rn.f64 	%fd258, %fd256, %fd256, %fd253;
	add.f64 	%fd259, %fd254, %fd256;
	fma.rn.f64 	%fd260, %fd256, %fd256, %fd255;
	ld.global.nc.f32 	%f62, [%rd35+52];
	cvt.f64.f32 	%fd261, %f62;
	add.f64 	%fd262, %fd257, %fd261;
	fma.rn.f64 	%fd263, %fd261, %fd261, %fd258;
	add.f64 	%fd264, %fd259, %fd261;
	fma.rn.f64 	%fd265, %fd261, %fd261, %fd260;
	ld.global.nc.f32 	%f63, [%rd35+56];
	cvt.f64.f32 	%fd266, %f63;
	add.f64 	%fd267, %fd262, %fd266;
	fma.rn.f64 	%fd268, %fd266, %fd266, %fd263;
	add.f64 	%fd269, %fd264, %fd266;
	fma.rn.f64 	%fd270, %fd266, %fd266, %fd265;
	ld.global.nc.f32 	%f64, [%rd35+60];
	cvt.f64.f32 	%fd271, %f64;
	add.f64 	%fd460, %fd267, %fd271;
	fma.rn.f64 	%fd461, %fd271, %fd271, %fd268;
	add.f64 	%fd462, %fd269, %fd271;
	fma.rn.f64 	%fd463, %fd271, %fd271, %fd270;
	add.s32 	%r106, %r106, 16;
	add.s32 	%r104, %r104, 16;
	setp.ne.s32 	%p21, %r104, 0;
	@%p21 bra 	$L__BB0_22;
$L__BB0_23:
	and.b32  	%r40, %r29, 15;
	setp.eq.s32 	%p22, %r40, 0;
	@%p22 bra 	$L__BB0_32;
	and.b32  	%r41, %r29, 7;
	setp.lt.u32 	%p23, %r40, 8;
	@%p23 bra 	$L__BB0_26;
	mul.wide.s32 	%rd36, %r106, 4;
	add.s64 	%rd37, %rd2, %rd36;
	ld.global.nc.f32 	%f65, [%rd37];
	cvt.f64.f32 	%fd273, %f65;
	add.f64 	%fd274, %fd460, %fd273;
	fma.rn.f64 	%fd275, %fd273, %fd273, %fd461;
	add.f64 	%fd276, %fd462, %fd273;
	fma.rn.f64 	%fd277, %fd273, %fd273, %fd463;
	ld.global.nc.f32 	%f66, [%rd37+4];
	cvt.f64.f32 	%fd278, %f66;
	add.f64 	%fd279, %fd274, %fd278;
	fma.rn.f64 	%fd280, %fd278, %fd278, %fd275;
	add.f64 	%fd281, %fd276, %fd278;
	fma.rn.f64 	%fd282, %fd278, %fd278, %fd277;
	ld.global.nc.f32 	%f67, [%rd37+8];
	cvt.f64.f32 	%fd283, %f67;
	add.f64 	%fd284, %fd279, %fd283;
	fma.rn.f64 	%fd285, %fd283, %fd283, %fd280;
	add.f64 	%fd286, %fd281, %fd283;
	fma.rn.f64 	%fd287, %fd283, %fd283, %fd282;
	ld.global.nc.f32 	%f68, [%rd37+12];
	cvt.f64.f32 	%fd288, %f68;
	add.f64 	%fd289, %fd284, %fd288;
	fma.rn.f64 	%fd290, %fd288, %fd288, %fd285;
	add.f64 	%fd291, %fd286, %fd288;
	fma.rn.f64 	%fd292, %fd288, %fd288, %fd287;
	ld.global.nc.f32 	%f69, [%rd37+16];
	cvt.f64.f32 	%fd293, %f69;
	add.f64 	%fd294, %fd289, %fd293;
	fma.rn.f64 	%fd295, %fd293, %fd293, %fd290;
	add.f64 	%fd296, %fd291, %fd293;
	fma.rn.f64 	%fd297, %fd293, %fd293, %fd292;
	ld.global.nc.f32 	%f70, [%rd37+20];
	cvt.f64.f32 	%fd298, %f70;
	add.f64 	%fd299, %fd294, %fd298;
	fma.rn.f64 	%fd300, %fd298, %fd298, %fd295;
	add.f64 	%fd301, %fd296, %fd298;
	fma.rn.f64 	%fd302, %fd298, %fd298, %fd297;
	ld.global.nc.f32 	%f71, [%rd37+24];
	cvt.f64.f32 	%fd303, %f71;
	add.f64 	%fd304, %fd299, %fd303;
	fma.rn.f64 	%fd305, %fd303, %fd303, %fd300;
	add.f64 	%fd306, %fd301, %fd303;
	fma.rn.f64 	%fd307, %fd303, %fd303, %fd302;
	ld.global.nc.f32 	%f72, [%rd37+28];
	cvt.f64.f32 	%fd308, %f72;
	add.f64 	%fd460, %fd304, %fd308;
	fma.rn.f64 	%fd461, %fd308, %fd308, %fd305;
	add.f64 	%fd462, %fd306, %fd308;
	fma.rn.f64 	%fd463, %fd308, %fd308, %fd307;
	add.s32 	%r106, %r106, 8;
$L__BB0_26:
	setp.eq.s32 	%p24, %r41, 0;
	@%p24 bra 	$L__BB0_32;
	and.b32  	%r44, %r29, 3;
	setp.lt.u32 	%p25, %r41, 4;
	@%p25 bra 	$L__BB0_29;
	mul.wide.s32 	%rd38, %r106, 4;
	add.s64 	%rd39, %rd2, %rd38;
	ld.global.nc.f32 	%f73, [%rd39];
	cvt.f64.f32 	%fd310, %f73;
	add.f64 	%fd311, %fd460, %fd310;
	fma.rn.f64 	%fd312, %fd310, %fd310, %fd461;
	add.f64 	%fd313, %fd462, %fd310;
	fma.rn.f64 	%fd314, %fd310, %fd310, %fd463;
	ld.global.nc.f32 	%f74, [%rd39+4];
	cvt.f64.f32 	%fd315, %f74;
	add.f64 	%fd316, %fd311, %fd315;
	fma.rn.f64 	%fd317, %fd315, %fd315, %fd312;
	add.f64 	%fd318, %fd313, %fd315;
	fma.rn.f64 	%fd319, %fd315, %fd315, %fd314;
	ld.global.nc.f32 	%f75, [%rd39+8];
	cvt.f64.f32 	%fd320, %f75;
	add.f64 	%fd321, %fd316, %fd320;
	fma.rn.f64 	%fd322, %fd320, %fd320, %fd317;
	add.f64 	%fd323, %fd318, %fd320;
	fma.rn.f64 	%fd324, %fd320, %fd320, %fd319;
	ld.global.nc.f32 	%f76, [%rd39+12];
	cvt.f64.f32 	%fd325, %f76;
	add.f64 	%fd460, %fd321, %fd325;
	fma.rn.f64 	%fd461, %fd325, %fd325, %fd322;
	add.f64 	%fd462, %fd323, %fd325;
	fma.rn.f64 	%fd463, %fd325, %fd325, %fd324;
	add.s32 	%r106, %r106, 4;
$L__BB0_29:
	setp.eq.s32 	%p26, %r44, 0;
	@%p26 bra 	$L__BB0_32;
	neg.s32 	%r109, %r44;
$L__BB0_31:
	.pragma "nounroll";
	mul.wide.s32 	%rd40, %r106, 4;
	add.s64 	%rd41, %rd2, %rd40;
	ld.global.nc.f32 	%f77, [%rd41];
	cvt.f64.f32 	%fd326, %f77;
	add.f64 	%fd460, %fd460, %fd326;
	fma.rn.f64 	%fd461, %fd326, %fd326, %fd461;
	add.f64 	%fd462, %fd462, %fd326;
	fma.rn.f64 	%fd463, %fd326, %fd326, %fd463;
	add.s32 	%r106, %r106, 1;
	add.s32 	%r109, %r109, 1;
	setp.ne.s32 	%p27, %r109, 0;
	@%p27 bra 	$L__BB0_31;
$L__BB0_32:
	ld.param.u32 	%r89, [vidya_batch_f32_param_4];
	setp.lt.s32 	%p28, %r114, 2;
	setp.ge.s32 	%p29, %r7, %r89;
	or.pred  	%p30, %p28, %p29;
	@%p30 bra 	$L__BB0_47;
	ld.param.u64 	%rd93, [vidya_batch_f32_param_7];
	ld.param.u32 	%r90, [vidya_batch_f32_param_4];
	ld.param.u64 	%rd89, [vidya_batch_f32_param_0];
	cvta.to.global.u64 	%rd4, %rd89;
	mul.wide.u32 	%rd42, %r7, 4;
	add.s64 	%rd43, %rd4, %rd42;
	ld.global.nc.f32 	%f2, [%rd43];
	mad.lo.s32 	%r52, %r90, %r1, %r7;
	cvta.to.global.u64 	%rd44, %rd93;
	mul.wide.u32 	%rd45, %r52, 4;
	add.s64 	%rd46, %rd44, %rd45;
	st.global.f32 	[%rd46], %f2;
	cvt.rn.f64.u32 	%fd327, %r2;
	rcp.rn.f64 	%fd79, %fd327;
	cvt.rn.f64.u32 	%fd328, %r66;
	rcp.rn.f64 	%fd80, %fd328;
	mul.f64 	%fd329, %fd79, %fd462;
	mul.f64 	%fd330, %fd80, %fd460;
	mul.f64 	%fd331, %fd79, %fd463;
	mul.f64 	%fd332, %fd329, %fd329;
	sub.f64 	%fd333, %fd331, %fd332;
	mul.f64 	%fd334, %fd80, %fd461;
	mul.f64 	%fd335, %fd330, %fd330;
	sub.f64 	%fd82, %fd334, %fd335;
	setp.leu.f64 	%p31, %fd82, 0d0000000000000000;
	setp.leu.f64 	%p32, %fd333, 0d0000000000000000;
	mov.f32 	%f93, 0f00000000;
	or.pred  	%p33, %p31, %p32;
	@%p33 bra 	$L__BB0_35;
	div.rn.f64 	%fd336, %fd333, %fd82;
	sqrt.rn.f64 	%fd337, %fd336;
	cvt.f64.f32 	%fd338, %f1;
	mul.f64 	%fd339, %fd337, %fd338;
	cvt.rn.f32.f64 	%f93, %fd339;
$L__BB0_35:
	ld.param.u64 	%rd94, [vidya_batch_f32_param_7];
	ld.param.u32 	%r91, [vidya_batch_f32_param_4];
	add.s32 	%r77, %r114, -1;
	mul.wide.u32 	%rd47, %r77, 4;
	add.s64 	%rd48, %rd4, %rd47;
	ld.global.nc.f32 	%f79, [%rd48];
	sub.f32 	%f80, %f79, %f2;
	fma.rn.f32 	%f96, %f80, %f93, %f2;
	add.s32 	%r78, %r52, 1;
	cvta.to.global.u64 	%rd49, %rd94;
	mul.wide.u32 	%rd50, %r78, 4;
	add.s64 	%rd51, %rd49, %rd50;
	st.global.f32 	[%rd51], %f96;
	setp.ge.s32 	%p34, %r5, %r91;
	@%p34 bra 	$L__BB0_47;
	ld.param.u32 	%r92, [vidya_batch_f32_param_4];
	sub.s32 	%r79, %r92, %r114;
	add.s32 	%r53, %r114, 1;
	and.b32  	%r80, %r79, 1;
	setp.eq.b32 	%p35, %r80, 1;
	not.pred 	%p36, %p35;
	@%p36 bra 	$L__BB0_40;
	mul.wide.u32 	%rd52, %r114, 4;
	add.s64 	%rd53, %rd4, %rd52;
	ld.global.nc.f32 	%f6, [%rd53];
	cvt.f64.f32 	%fd340, %f6;
	add.f64 	%fd341, %fd460, %fd340;
	fma.rn.f64 	%fd342, %fd340, %fd340, %fd461;
	add.f64 	%fd343, %fd462, %fd340;
	fma.rn.f64 	%fd344, %fd340, %fd340, %fd463;
	sub.s32 	%r81, %r114, %r66;
	mul.wide.s32 	%rd54, %r81, 4;
	add.s64 	%rd55, %rd4, %rd54;
	ld.global.nc.f32 	%f82, [%rd55];
	mul.wide.s32 	%rd56, %r70, 4;
	add.s64 	%rd57, %rd4, %rd56;
	ld.global.nc.f32 	%f83, [%rd57];
	cvt.f64.f32 	%fd345, %f82;
	sub.f64 	%fd460, %fd341, %fd345;
	mul.f64 	%fd346, %fd345, %fd345;
	sub.f64 	%fd461, %fd342, %fd346;
	cvt.f64.f32 	%fd347, %f83;
	sub.f64 	%fd462, %fd343, %fd347;
	mul.f64 	%fd348, %fd347, %fd347;
	sub.f64 	%fd463, %fd344, %fd348;
	mul.f64 	%fd349, %fd79, %fd462;
	mul.f64 	%fd350, %fd80, %fd460;
	mul.f64 	%fd351, %fd79, %fd463;
	mul.f64 	%fd352, %fd349, %fd349;
	sub.f64 	%fd353, %fd351, %fd352;
	mul.f64 	%fd354, %fd80, %fd461;
	mul.f64 	%fd355, %fd350, %fd350;
	sub.f64 	%fd88, %fd354, %fd355;
	setp.leu.f64 	%p37, %fd88, 0d0000000000000000;
	setp.leu.f64 	%p38, %fd353, 0d0000000000000000;
	mov.f32 	%f94, 0f00000000;
	or.pred  	%p39, %p37, %p38;
	@%p39 bra 	$L__BB0_39;
	div.rn.f64 	%fd356, %fd353, %fd88;
	sqrt.rn.f64 	%fd357, %fd356;
	cvt.f64.f32 	%fd358, %f1;
	mul.f64 	%fd359, %fd357, %fd358;
	cvt.rn.f32.f64 	%f94, %fd359;
$L__BB0_39:
	ld.param.u64 	%rd95, [vidya_batch_f32_param_7];
	ld.param.u32 	%r93, [vidya_batch_f32_param_4];
	sub.f32 	%f84, %f6, %f96;
	fma.rn.f32 	%f96, %f84, %f94, %f96;
	mad.lo.s32 	%r84, %r93, %r1, %r114;
	cvta.to.global.u64 	%rd58, %rd95;
	mul.wide.u32 	%rd59, %r84, 4;
	add.s64 	%rd60, %rd58, %rd59;
	st.global.f32 	[%rd60], %f96;
	mov.u32 	%r114, %r53;
$L__BB0_40:
	ld.param.u32 	%r94, [vidya_batch_f32_param_4];
	setp.eq.s32 	%p40, %r94, %r53;
	@%p40 bra 	$L__BB0_47;
	ld.param.u64 	%rd96, [vidya_batch_f32_param_7];
	ld.param.u32 	%r95, [vidya_batch_f32_param_4];
	ld.param.u64 	%rd90, [vidya_batch_f32_param_0];
	sub.s32 	%r113, %r114, %r95;
	mul.lo.s32 	%r86, %r95, %r1;
	add.s32 	%r112, %r114, %r86;
	cvt.u64.u32 	%rd61, %r114;
	mul.wide.u32 	%rd62, %r114, 4;
	cvta.to.global.u64 	%rd63, %rd90;
	add.s64 	%rd64, %rd62, %rd63;
	add.s64 	%rd99, %rd64, 4;
	cvt.u64.u32 	%rd65, %r86;
	add.s64 	%rd66, %rd61, %rd65;
	shl.b64 	%rd67, %rd66, 2;
	cvta.to.global.u64 	%rd68, %rd96;
	add.s64 	%rd69, %rd67, %rd68;
	add.s64 	%rd98, %rd69, 4;
	mul.wide.s32 	%rd72, %r2, 4;
	mul.wide.s32 	%rd75, %r66, 4;
$L__BB0_42:
	ld.param.u64 	%rd91, [vidya_batch_f32_param_0];
	mul.wide.s32 	%rd70, %r114, 4;
	cvta.to.global.u64 	%rd71, %rd91;
	sub.s64 	%rd73, %rd71, %rd72;
	add.s64 	%rd74, %rd73, %rd70;
	sub.s64 	%rd76, %rd71, %rd75;
	add.s64 	%rd77, %rd76, %rd70;
	ld.global.nc.f32 	%f12, [%rd99+-4];
	cvt.f64.f32 	%fd360, %f12;
	add.f64 	%fd361, %fd460, %fd360;
	fma.rn.f64 	%fd362, %fd360, %fd360, %fd461;
	add.f64 	%fd363, %fd462, %fd360;
	fma.rn.f64 	%fd364, %fd360, %fd360, %fd463;
	ld.global.nc.f32 	%f86, [%rd77];
	ld.global.nc.f32 	%f87, [%rd74];
	cvt.f64.f32 	%fd365, %f86;
	sub.f64 	%fd97, %fd361, %fd365;
	mul.f64 	%fd366, %fd365, %fd365;
	sub.f64 	%fd98, %fd362, %fd366;
	cvt.f64.f32 	%fd367, %f87;
	sub.f64 	%fd99, %fd363, %fd367;
	mul.f64 	%fd368, %fd367, %fd367;
	sub.f64 	%fd100, %fd364, %fd368;
	mul.f64 	%fd369, %fd79, %fd99;
	mul.f64 	%fd370, %fd80, %fd97;
	mul.f64 	%fd371, %fd79, %fd100;
	mul.f64 	%fd372, %fd369, %fd369;
	sub.f64 	%fd373, %fd371, %fd372;
	mul.f64 	%fd374, %fd80, %fd98;
	mul.f64 	%fd375, %fd370, %fd370;
	sub.f64 	%fd376, %fd374, %fd375;
	setp.leu.f64 	%p41, %fd376, 0d0000000000000000;
	setp.leu.f64 	%p42, %fd373, 0d0000000000000000;
	mov.f32 	%f97, 0f00000000;
	or.pred  	%p43, %p41, %p42;
	@%p43 bra 	$L__BB0_44;
	mul.f64 	%fd377, %fd80, %fd98;
	mul.f64 	%fd378, %fd80, %fd97;
	mul.f64 	%fd379, %fd378, %fd378;
	sub.f64 	%fd380, %fd377, %fd379;
	div.rn.f64 	%fd381, %fd373, %fd380;
	sqrt.rn.f64 	%fd382, %fd381;
	cvt.f64.f32 	%fd383, %f1;
	mul.f64 	%fd384, %fd382, %fd383;
	cvt.rn.f32.f64 	%f97, %fd384;
$L__BB0_44:
	ld.param.u64 	%rd97, [vidya_batch_f32_param_7];
	ld.param.u64 	%rd92, [vidya_batch_f32_param_0];
	sub.f32 	%f89, %f12, %f96;
	fma.rn.f32 	%f15, %f89, %f97, %f96;
	cvta.to.global.u64 	%rd78, %rd97;
	mul.wide.u32 	%rd79, %r112, 4;
	add.s64 	%rd80, %rd78, %rd79;
	st.global.f32 	[%rd80], %f15;
	ld.global.nc.f32 	%f16, [%rd99];
	cvt.f64.f32 	%fd385, %f16;
	add.f64 	%fd386, %fd97, %fd385;
	fma.rn.f64 	%fd387, %fd385, %fd385, %fd98;
	add.f64 	%fd388, %fd99, %fd385;
	fma.rn.f64 	%fd389, %fd385, %fd385, %fd100;
	cvta.to.global.u64 	%rd81, %rd92;
	mul.wide.s32 	%rd82, %r66, 4;
	sub.s64 	%rd83, %rd81, %rd82;
	mul.wide.s32 	%rd84, %r114, 4;
	add.s64 	%rd85, %rd83, %rd84;
	ld.global.nc.f32 	%f90, [%rd85+4];
	mul.wide.s32 	%rd86, %r2, 4;
	sub.s64 	%rd87, %rd81, %rd86;
	add.s64 	%rd88, %rd87, %rd84;
	ld.global.nc.f32 	%f91, [%rd88+4];
	cvt.f64.f32 	%fd390, %f90;
	sub.f64 	%fd460, %fd386, %fd390;
	mul.f64 	%fd391, %fd390, %fd390;
	sub.f64 	%fd461, %fd387, %fd391;
	cvt.f64.f32 	%fd392, %f91;
	sub.f64 	%fd462, %fd388, %fd392;
	mul.f64 	%fd393, %fd392, %fd392;
	sub.f64 	%fd463, %fd389, %fd393;
	mul.f64 	%fd394, %fd79, %fd462;
	mul.f64 	%fd395, %fd80, %fd460;
	mul.f64 	%fd396, %fd79, %fd463;
	mul.f64 	%fd397, %fd394, %fd394;
	sub.f64 	%fd398, %fd396, %fd397;
	mul.f64 	%fd400, %fd80, %fd461;
	mul.f64 	%fd401, %fd395, %fd395;
	sub.f64 	%fd106, %fd400, %fd401;
	setp.leu.f64 	%p44, %fd106, 0d0000000000000000;
	setp.leu.f64 	%p45, %fd398, 0d0000000000000000;
	mov.f32 	%f98, 0f00000000;
	or.pred  	%p46, %p44, %p45;
	@%p46 bra 	$L__BB0_46;
	mul.f64 	%fd402, %fd79, %fd463;
	mul.f64 	%fd403, %fd79, %fd462;
	mul.f64 	%fd404, %fd403, %fd403;
	sub.f64 	%fd405, %fd402, %fd404;
	div.rn.f64 	%fd406, %fd405, %fd106;
	sqrt.rn.f64 	%fd407, %fd406;
	cvt.f64.f32 	%fd408, %f1;
	mul.f64 	%fd409, %fd407, %fd408;
	cvt.rn.f32.f64 	%f98, %fd409;
$L__BB0_46:
	sub.f32 	%f92, %f16, %f15;
	fma.rn.f32 	%f96, %f92, %f98, %f15;
	st.global.f32 	[%rd98], %f96;
	add.s32 	%r114, %r114, 2;
	add.s32 	%r113, %r113, 2;
	add.s32 	%r112, %r112, 2;
	add.s64 	%rd99, %rd99, 8;
	add.s64 	%rd98, %rd98, 8;
	setp.ne.s32 	%p47, %r113, 0;
	@%p47 bra 	$L__BB0_42;
$L__BB0_47:
	ret;

}
	// .globl	vidya_many_series_one_param_f32
.visible .entry vidya_many_series_one_param_f32(
	.param .u64 .ptr .align 1 vidya_many_series_one_param_f32_param_0,
	.param .u64 .ptr .align 1 vidya_many_series_one_param_f32_param_1,
	.param .u32 vidya_many_series_one_param_f32_param_2,
	.param .u32 vidya_many_series_one_param_f32_param_3,
	.param .f32 vidya_many_series_one_param_f32_param_4,
	.param .u32 vidya_many_series_one_param_f32_param_5,
	.param .u32 vidya_many_series_one_param_f32_param_6,
	.param .u64 .ptr .align 1 vidya_many_series_one_param_f32_param_7
)
{
	.reg .pred 	%p<47>;
	.reg .b32 	%r<213>;
	.reg .b32 	%f<87>;
	.reg .b64 	%rd<120>;
	.reg .b64 	%fd<384>;

	ld.param.u64 	%rd6, [vidya_many_series_one_param_f32_param_0];
	ld.param.u64 	%rd5, [vidya_many_series_one_param_f32_param_1];
	ld.param.u32 	%r121, [vidya_many_series_one_param_f32_param_3];
	ld.param.u32 	%r122, [vidya_many_series_one_param_f32_param_5];
	ld.param.u32 	%r123, [vidya_many_series_one_param_f32_param_6];
	ld.param.u64 	%rd7, [vidya_many_series_one_param_f32_param_7];
	cvta.to.global.u64 	%rd1, %rd7;
	cvta.to.global.u64 	%rd2, %rd6;
	mov.u32 	%r1, %ctaid.x;
	setp.ge.s32 	%p1, %r1, %r122;
	setp.lt.s32 	%p2, %r123, 1;
	or.pred  	%p3, %p1, %p2;
	@%p3 bra 	$L__BB1_47;
	ld.param.u32 	%r173, [vidya_many_series_one_param_f32_param_2];
	min.s32 	%r124, %r173, %r121;
	setp.lt.s32 	%p4, %r124, 1;
	@%p4 bra 	$L__BB1_47;
	cvta.to.global.u64 	%rd8, %rd5;
	mul.wide.u32 	%rd9, %r1, 4;
	add.s64 	%rd10, %rd8, %rd9;
	ld.global.nc.u32 	%r125, [%rd10];
	max.s32 	%r200, %r125, 0;
	setp.ge.u32 	%p5, %r200, %r123;
	@%p5 bra 	$L__BB1_47;
	add.s32 	%r3, %r200, %r121;
	min.u32 	%r207, %r123, %r3;
	add.s32 	%r5, %r207, -2;
	mov.u32 	%r6, %tid.x;
	setp.le.s32 	%p6, %r5, %r6;
	@%p6 bra 	$L__BB1_6;
	mov.u32 	%r7, %ntid.x;
	max.s32 	%r8, %r5, 0;
	mov.u32 	%r177, %r6;
$L__BB1_5:
	mad.lo.s32 	%r126, %r177, %r122, %r1;
	mul.wide.s32 	%rd11, %r126, 4;
	add.s64 	%rd12, %rd1, %rd11;
	mov.b32 	%r127, 2143289344;
	st.global.u32 	[%rd12], %r127;
	add.s32 	%r177, %r177, %r7;
	setp.lt.s32 	%p7, %r177, %r8;
	@%p7 bra 	$L__BB1_5;
$L__BB1_6:
	setp.ne.s32 	%p8, %r6, 0;
	@%p8 bra 	$L__BB1_47;
	ld.param.u32 	%r174, [vidya_many_series_one_param_f32_param_2];
	sub.s32 	%r11, %r207, %r174;
	max.s32 	%r204, %r200, %r11;
	setp.le.s32 	%p9, %r11, %r200;
	mov.f64 	%fd340, 0d0000000000000000;
	mov.f64 	%fd341, %fd340;
	@%p9 bra 	$L__BB1_20;
	add.s32 	%r13, %r200, 1;
	max.u32 	%r128, %r204, %r13;
	sub.s32 	%r14, %r128, %r200;
	sub.s32 	%r129, %r200, %r128;
	setp.gt.u32 	%p10, %r129, -16;
	mov.f64 	%fd341, 0d0000000000000000;
	mov.f64 	%fd340, %fd341;
	@%p10 bra 	$L__BB1_11;
	mad.lo.s32 	%r199, %r122, %r13, %r1;
	add.s32 	%r130, %r200, 2;
	mad.lo.s32 	%r198, %r122, %r130, %r1;
	add.s32 	%r131, %r200, 3;
	mad.lo.s32 	%r197, %r122, %r131, %r1;
	add.s32 	%r132, %r200, 4;
	mad.lo.s32 	%r196, %r122, %r132, %r1;
	add.s32 	%r133, %r200, 5;
	mad.lo.s32 	%r195, %r122, %r133, %r1;
	add.s32 	%r134, %r200, 6;
	mad.lo.s32 	%r194, %r122, %r134, %r1;
	add.s32 	%r135, %r200, 7;
	mad.lo.s32 	%r193, %r122, %r135, %r1;
	add.s32 	%r136, %r200, 8;
	mad.lo.s32 	%r192, %r122, %r136, %r1;
	add.s32 	%r137, %r200, 9;
	mad.lo.s32 	%r191, %r122, %r137, %r1;
	add.s32 	%r138, %r200, 10;
	mad.lo.s32 	%r190, %r122, %r138, %r1;
	add.s32 	%r139, %r200, 11;
	mad.lo.s32 	%r189, %r122, %r139, %r1;
	add.s32 	%r140, %r200, 12;
	mad.lo.s32 	%r188, %r122, %r140, %r1;
	add.s32 	%r141, %r200, 13;
	mad.lo.s32 	%r187, %r122, %r141, %r1;
	add.s32 	%r142, %r200, 14;
	mad.lo.s32 	%r186, %r122, %r142, %r1;
	add.s32 	%r143, %r200, 15;
	mad.lo.s32 	%r185, %r122, %r143, %r1;
	mad.lo.s32 	%r184, %r122, %r200, %r1;
	and.b32  	%r144, %r14, -16;
	neg.s32 	%r183, %r144;
	mov.f64 	%fd341, 0d0000000000000000;
$L__BB1_10:
	.pragma "nounroll";
	mul.wide.u32 	%rd13, %r184, 4;
	add.s64 	%rd14, %rd2, %rd13;
	ld.global.nc.f32 	%f20, [%rd14];
	cvt.f64.f32 	%fd110, %f20;
	add.f64 	%fd111, %fd340, %fd110;
	fma.rn.f64 	%fd112, %fd110, %fd110, %fd341;
	mul.wide.u32 	%rd15, %r199, 4;
	add.s64 	%rd16, %rd2, %rd15;
	ld.global.nc.f32 	%f21, [%rd16];
	cvt.f64.f32 	%fd113, %f21;
	add.f64 	%fd114, %fd111, %fd113;
	fma.rn.f64 	%fd115, %fd113, %fd113, %fd112;
	mul.wide.u32 	%rd17, %r198, 4;
	add.s64 	%rd18, %rd2, %rd17;
	ld.global.nc.f32 	%f22, [%rd18];
	cvt.f64.f32 	%fd116, %f22;
	add.f64 	%fd117, %fd114, %fd116;
	fma.rn.f64 	%fd118, %fd116, %fd116, %fd115;
	mul.wide.u32 	%rd19, %r197, 4;
	add.s64 	%rd20, %rd2, %rd19;
	ld.global.nc.f32 	%f23, [%rd20];
	cvt.f64.f32 	%fd119, %f23;
	add.f64 	%fd120, %fd117, %fd119;
	fma.rn.f64 	%fd121, %fd119, %fd119, %fd118;
	mul.wide.u32 	%rd21, %r196, 4;
	add.s64 	%rd22, %rd2, %rd21;
	ld.global.nc.f32 	%f24, [%rd22];
	cvt.f64.f32 	%fd122, %f24;
	add.f64 	%fd123, %fd120, %fd122;
	fma.rn.f64 	%fd124, %fd122, %fd122, %fd121;
	mul.wide.u32 	%rd23, %r195, 4;
	add.s64 	%rd24, %rd2, %rd23;
	ld.global.nc.f32 	%f25, [%rd24];
	cvt.f64.f32 	%fd125, %f25;
	add.f64 	%fd126, %fd123, %fd125;
	fma.rn.f64 	%fd127, %fd125, %fd125, %fd124;
	mul.wide.u32 	%rd25, %r194, 4;
	add.s64 	%rd26, %rd2, %rd25;
	ld.global.nc.f32 	%f26, [%rd26];
	cvt.f64.f32 	%fd128, %f26;
	add.f64 	%fd129, %fd126, %fd128;
	fma.rn.f64 	%fd130, %fd128, %fd128, %fd127;
	mul.wide.u32 	%rd27, %r193, 4;
	add.s64 	%rd28, %rd2, %rd27;
	ld.global.nc.f32 	%f27, [%rd28];
	cvt.f64.f32 	%fd131, %f27;
	add.f64 	%fd132, %fd129, %fd131;
	fma.rn.f64 	%fd133, %fd131, %fd131, %fd130;
	mul.wide.u32 	%rd29, %r192, 4;
	add.s64 	%rd30, %rd2, %rd29;
	ld.global.nc.f32 	%f28, [%rd30];
	cvt.f64.f32 	%fd134, %f28;
	add.f64 	%fd135, %fd132, %fd134;
	fma.rn.f64 	%fd136, %fd134, %fd134, %fd133;
	mul.wide.u32 	%rd31, %r191, 4;
	add.s64 	%rd32, %rd2, %rd31;
	ld.global.nc.f32 	%f29, [%rd32];
	cvt.f64.f32 	%fd137, %f29;
	add.f64 	%fd138, %fd135, %fd137;
	fma.rn.f64 	%fd139, %fd137, %fd137, %fd136;
	mul.wide.u32 	%rd33, %r190, 4;
	add.s64 	%rd34, %rd2, %rd33;
	ld.global.nc.f32 	%f30, [%rd34];
	cvt.f64.f32 	%fd140, %f30;
	add.f64 	%fd141, %fd138, %fd140;
	fma.rn.f64 	%fd142, %fd140, %fd140, %fd139;
	mul.wide.u32 	%rd35, %r189, 4;
	add.s64 	%rd36, %rd2, %rd35;
	ld.global.nc.f32 	%f31, [%rd36];
	cvt.f64.f32 	%fd143, %f31;
	add.f64 	%fd144, %fd141, %fd143;
	fma.rn.f64 	%fd145, %fd143, %fd143, %fd142;
	mul.wide.u32 	%rd37, %r188, 4;
	add.s64 	%rd38, %rd2, %rd37;
	ld.global.nc.f32 	%f32, [%rd38];
	cvt.f64.f32 	%fd146, %f32;
	add.f64 	%fd147, %fd144, %fd146;
	fma.rn.f64 	%fd148, %fd146, %fd146, %fd145;
	mul.wide.u32 	%rd39, %r187, 4;
	add.s64 	%rd40, %rd2, %rd39;
	ld.global.nc.f32 	%f33, [%rd40];
	cvt.f64.f32 	%fd149, %f33;
	add.f64 	%fd150, %fd147, %fd149;
	fma.rn.f64 	%fd151, %fd149, %fd149, %fd148;
	mul.wide.u32 	%rd41, %r186, 4;
	add.s64 	%rd42, %rd2, %rd41;
	ld.global.nc.f32 	%f34, [%rd42];
	cvt.f64.f32 	%fd152, %f34;
	add.f64 	%fd153, %fd150, %fd152;
	fma.rn.f64 	%fd154, %fd152, %fd152, %fd151;
	mul.wide.u32 	%rd43, %r185, 4;
	add.s64 	%rd44, %rd2, %rd43;
	ld.global.nc.f32 	%f35, [%rd44];
	cvt.f64.f32 	%fd155, %f35;
	add.f64 	%fd340, %fd153, %fd155;
	fma.rn.f64 	%fd341, %fd155, %fd155, %fd154;
	add.s32 	%r200, %r200, 16;
	shl.b32 	%r145, %r122, 4;
	add.s32 	%r199, %r199, %r145;
	add.s32 	%r198, %r198, %r145;
	add.s32 	%r197, %r197, %r145;
	add.s32 	%r196, %r196, %r145;
	add.s32 	%r195, %r195, %r145;
	add.s32 	%r194, %r194, %r145;
	add.s32 	%r193, %r193, %r145;
	add.s32 	%r192, %r192, %r145;
	add.s32 	%r191, %r191, %r145;
	add.s32 	%r190, %r190, %r145;
	add.s32 	%r189, %r189, %r145;
	add.s32 	%r188, %r188, %r145;
	add.s32 	%r187, %r187, %r145;
	add.s32 	%r186, %r186, %r145;
	add.s32 	%r185, %r185, %r145;
	add.s32 	%r184, %r184, %r145;
	add.s32 	%r183, %r183, 16;
	setp.eq.s32 	%p11, %r183, 0;
	@%p11 bra 	$L__BB1_11;
	bra.uni 	$L__BB1_10;
$L__BB1_11:
	and.b32  	%r33, %r14, 15;
	setp.eq.s32 	%p12, %r33, 0;
	@%p12 bra 	$L__BB1_20;
	and.b32  	%r34, %r14, 7;
	setp.lt.u32 	%p13, %r33, 8;
	@%p13 bra 	$L__BB1_14;
	mad.lo.s32 	%r146, %r200, %r122, %r1;
	mul.wide.u32 	%rd45, %r146, 4;
	add.s64 	%rd46, %rd2, %rd45;
	ld.global.nc.f32 	%f36, [%rd46];
	cvt.f64.f32 	%fd157, %f36;
	add.f64 	%fd158, %fd340, %fd157;
	fma.rn.f64 	%fd159, %fd157, %fd157, %fd341;
	add.s32 	%r147, %r146, %r122;
	mul.wide.u32 	%rd47, %r147, 4;
	add.s64 	%rd48, %rd2, %rd47;
	ld.global.nc.f32 	%f37, [%rd48];
	cvt.f64.f32 	%fd160, %f37;
	add.f64 	%fd161, %fd158, %fd160;
	fma.rn.f64 	%fd162, %fd160, %fd160, %fd159;
	add.s32 	%r148, %r147, %r122;
	mul.wide.u32 	%rd49, %r148, 4;
	add.s64 	%rd50, %rd2, %rd49;
	ld.global.nc.f32 	%f38, [%rd50];
	cvt.f64.f32 	%fd163, %f38;
	add.f64 	%fd164, %fd161, %fd163;
	fma.rn.f64 	%fd165, %fd163, %fd163, %fd162;
	add.s32 	%r149, %r148, %r122;
	mul.wide.u32 	%rd51, %r149, 4;
	add.s64 	%rd52, %rd2, %rd51;
	ld.global.nc.f32 	%f39, [%rd52];
	cvt.f64.f32 	%fd166, %f39;
	add.f64 	%fd167, %fd164, %fd166;
	fma.rn.f64 	%fd168, %fd166, %fd166, %fd165;
	add.s32 	%r150, %r149, %r122;
	mul.wide.u32 	%rd53, %r150, 4;
	add.s64 	%rd54, %rd2, %rd53;
	ld.global.nc.f32 	%f40, [%rd54];
	cvt.f64.f32 	%fd169, %f40;
	add.f64 	%fd170, %fd167, %fd169;
	fma.rn.f64 	%fd171, %fd169, %fd169, %fd168;
	add.s32 	%r151, %r150, %r122;
	mul.wide.u32 	%rd55, %r151, 4;
	add.s64 	%rd56, %rd2, %rd55;
	ld.global.nc.f32 	%f41, [%rd56];
	cvt.f64.f32 	%fd172, %f41;
	add.f64 	%fd173, %fd170, %fd172;
	fma.rn.f64 	%fd174, %fd172, %fd172, %fd171;
	add.s32 	%r152, %r151, %r122;
	mul.wide.u32 	%rd57, %r152, 4;
	add.s64 	%rd58, %rd2, %rd57;
	ld.global.nc.f32 	%f42, [%rd58];
	cvt.f64.f32 	%fd175, %f42;
	add.f64 	%fd176, %fd173, %fd175;
	fma.rn.f64 	%fd177, %fd175, %fd175, %fd174;
	add.s32 	%r153, %r152, %r122;
	mul.wide.u32 	%rd59, %r153, 4;
	add.s64 	%rd60, %rd2, %rd59;
	ld.global.nc.f32 	%f43, [%rd60];
	cvt.f64.f32 	%fd178, %f43;
	add.f64 	%fd340, %fd176, %fd178;
	fma.rn.f64 	%fd341, %fd178, %fd178, %fd177;
	add.s32 	%r200, %r200, 8;
$L__BB1_14:
	setp.eq.s32 	%p14, %r34, 0;
	@%p14 bra 	$L__BB1_20;
	and.b32  	%r37, %r14, 3;
	setp.lt.u32 	%p15, %r34, 4;
	@%p15 bra 	$L__BB1_17;
	mad.lo.s32 	%r154, %r200, %r122, %r1;
	mul.wide.u32 	%rd61, %r154, 4;
	add.s64 	%rd62, %rd2, %rd61;
	ld.global.nc.f32 	%f44, [%rd62];
	cvt.f64.f32 	%fd180, %f44;
	add.f64 	%fd181, %fd340, %fd180;
	fma.rn.f64 	%fd182, %fd180, %fd180, %fd341;
	add.s32 	%r155, %r154, %r122;
	mul.wide.u32 	%rd63, %r155, 4;
	add.s64 	%rd64, %rd2, %rd63;
	ld.global.nc.f32 	%f45, [%rd64];
	cvt.f64.f32 	%fd183, %f45;
	add.f64 	%fd184, %fd181, %fd183;
	fma.rn.f64 	%fd185, %fd183, %fd183, %fd182;
	add.s32 	%r156, %r155, %r122;
	mul.wide.u32 	%rd65, %r156, 4;
	add.s64 	%rd66, %rd2, %rd65;
	ld.global.nc.f32 	%f46, [%rd66];
	cvt.f64.f32 	%fd186, %f46;
	add.f64 	%fd187, %fd184, %fd186;
	fma.rn.f64 	%fd188, %fd186, %fd186, %fd185;
	add.s32 	%r157, %r156, %r122;
	mul.wide.u32 	%rd67, %r157, 4;
	add.s64 	%rd68, %rd2, %rd67;
	ld.global.nc.f32 	%f47, [%rd68];
	cvt.f64.f32 	%fd189, %f47;
	add.f64 	%fd340, %fd187, %fd189;
	fma.rn.f64 	%fd341, %fd189, %fd189, %fd188;
	add.s32 	%r200, %r200, 4;
$L__BB1_17:
	setp.eq.s32 	%p16, %r37, 0;
	@%p16 bra 	$L__BB1_20;
	mad.lo.s32 	%r182, %r200, %r122, %r1;
	neg.s32 	%r181, %r37;
$L__BB1_19:
	.pragma "nounroll";
	mul.wide.u32 	%rd69, %r182, 4;
	add.s64 	%rd70, %rd2, %rd69;
	ld.global.nc.f32 	%f48, [%rd70];
	cvt.f64.f32 	%fd190, %f48;
	add.f64 	%fd340, %fd340, %fd190;
	fma.rn.f64 	%fd341, %fd190, %fd190, %fd341;
	add.s32 	%r182, %r182, %r122;
	add.s32 	%r181, %r181, 1;
	setp.ne.s32 	%p17, %r181, 0;
	@%p17 bra 	$L__BB1_19;
$L__BB1_20:
	setp.ge.u32 	%p18, %r204, %r207;
	mov.f64 	%fd374, 0d0000000000000000;
	mov.f64 	%fd375, %fd374;
	@%p18 bra 	$L__BB1_32;
	sub.s32 	%r46, %r207, %r204;
	and.b32  	%r47, %r46, 7;
	sub.s32 	%r158, %r204, %r207;
	setp.gt.u32 	%p19, %r158, -8;
	mov.f64 	%fd375, 0d0000000000000000;
	mov.f64 	%fd374, %fd375;
	@%p19 bra 	$L__BB1_24;
	mad.lo.s32 	%r202, %r122, %r204, %r1;
	shl.b32 	%r49, %r122, 3;
	and.b32  	%r159, %r46, 2147483640;
	neg.s32 	%r201, %r159;
	mov.f64 	%fd375, 0d0000000000000000;
	mul.wide.s32 	%rd73, %r122, 4;
$L__BB1_23:
	.pragma "nounroll";
	mul.wide.s32 	%rd71, %r202, 4;
	add.s64 	%rd72, %rd2, %rd71;
	ld.global.nc.f32 	%f49, [%rd72];
	cvt.f64.f32 	%fd195, %f49;
	add.f64 	%fd196, %fd340, %fd195;
	fma.rn.f64 	%fd197, %fd195, %fd195, %fd341;
	add.f64 	%fd198, %fd374, %fd195;
	fma.rn.f64 	%fd199, %fd195, %fd195, %fd375;
	add.s64 	%rd74, %rd72, %rd73;
	ld.global.nc.f32 	%f50, [%rd74];
	cvt.f64.f32 	%fd200, %f50;
	add.f64 	%fd201, %fd196, %fd200;
	fma.rn.f64 	%fd202, %fd200, %fd200, %fd197;
	add.f64 	%fd203, %fd198, %fd200;
	fma.rn.f64 	%fd204, %fd200, %fd200, %fd199;
	add.s64 	%rd75, %rd74, %rd73;
	ld.global.nc.f32 	%f51, [%rd75];
	cvt.f64.f32 	%fd205, %f51;
	add.f64 	%fd206, %fd201, %fd205;
	fma.rn.f64 	%fd207, %fd205, %fd205, %fd202;
	add.f64 	%fd208, %fd203, %fd205;
	fma.rn.f64 	%fd209, %fd205, %fd205, %fd204;
	add.s64 	%rd76, %rd75, %rd73;
	ld.global.nc.f32 	%f52, [%rd76];
	cvt.f64.f32 	%fd210, %f52;
	add.f64 	%fd211, %fd206, %fd210;
	fma.rn.f64 	%fd212, %fd210, %fd210, %fd207;
	add.f64 	%fd213, %fd208, %fd210;
	fma.rn.f64 	%fd214, %fd210, %fd210, %fd209;
	add.s64 	%rd77, %rd76, %rd73;
	ld.global.nc.f32 	%f53, [%rd77];
	cvt.f64.f32 	%fd215, %f53;
	add.f64 	%fd216, %fd211, %fd215;
	fma.rn.f64 	%fd217, %fd215, %fd215, %fd212;
	add.f64 	%fd218, %fd213, %fd215;
	fma.rn.f64 	%fd219, %fd215, %fd215, %fd214;
	add.s64 	%rd78, %rd77, %rd73;
	ld.global.nc.f32 	%f54, [%rd78];
	cvt.f64.f32 	%fd220, %f54;
	add.f64 	%fd221, %fd216, %fd220;
	fma.rn.f64 	%fd222, %fd220, %fd220, %fd217;
	add.f64 	%fd223, %fd218, %fd220;
	fma.rn.f64 	%fd224, %fd220, %fd220, %fd219;
	add.s64 	%rd79, %rd78, %rd73;
	ld.global.nc.f32 	%f55, [%rd79];
	cvt.f64.f32 	%fd225, %f55;
	add.f64 	%fd226, %fd221, %fd225;
	fma.rn.f64 	%fd227, %fd225, %fd225, %fd222;
	add.f64 	%fd228, %fd223, %fd225;
	fma.rn.f64 	%fd229, %fd225, %fd225, %fd224;
	add.s64 	%rd80, %rd79, %rd73;
	ld.global.nc.f32 	%f56, [%rd80];
	cvt.f64.f32 	%fd230, %f56;
	add.f64 	%fd340, %fd226, %fd230;
	fma.rn.f64 	%fd341, %fd230, %fd230, %fd227;
	add.f64 	%fd374, %fd228, %fd230;
	fma.rn.f64 	%fd375, %fd230, %fd230, %fd229;
	add.s32 	%r204, %r204, 8;
	add.s32 	%r202, %r202, %r49;
	add.s32 	%r201, %r201, 8;
	setp.ne.s32 	%p20, %r201, 0;
	@%p20 bra 	$L__BB1_23;
$L__BB1_24:
	setp.eq.s32 	%p21, %r47, 0;
	@%p21 bra 	$L__BB1_32;
	and.b32  	%r94, %r46, 3;
	setp.lt.u32 	%p22, %r47, 4;
	@%p22 bra 	$L__BB1_27;
	mad.lo.s32 	%r160, %r204, %r122, %r1;
	mul.wide.s32 	%rd81, %r160, 4;
	add.s64 	%rd82, %rd2, %rd81;
	ld.global.nc.f32 	%f57, [%rd82];
	cvt.f64.f32 	%fd232, %f57;
	add.f64 	%fd233, %fd340, %fd232;
	fma.rn.f64 	%fd234, %fd232, %fd232, %fd341;
	add.f64 	%fd235, %fd374, %fd232;
	fma.rn.f64 	%fd236, %fd232, %fd232, %fd375;
	mul.wide.s32 	%rd83, %r122, 4;
	add.s64 	%rd84, %rd82, %rd83;
	ld.global.nc.f32 	%f58, [%rd84];
	cvt.f64.f32 	%fd237, %f58;
	add.f64 	%fd238, %fd233, %fd237;
	fma.rn.f64 	%fd239, %fd237, %fd237, %fd234;
	add.f64 	%fd240, %fd235, %fd237;
	fma.rn.f64 	%fd241, %fd237, %fd237, %fd236;
	add.s64 	%rd85, %rd84, %rd83;
	ld.global.nc.f32 	%f59, [%rd85];
	cvt.f64.f32 	%fd242, %f59;
	add.f64 	%fd243, %fd238, %fd242;
	fma.rn.f64 	%fd244, %fd242, %fd242, %fd239;
	add.f64 	%fd245, %fd240, %fd242;
	fma.rn.f64 	%fd246, %fd242, %fd242, %fd241;
	add.s64 	%rd86, %rd85, %rd83;
	ld.global.nc.f32 	%f60, [%rd86];
	cvt.f64.f32 	%fd247, %f60;
	add.f64 	%fd340, %fd243, %fd247;
	fma.rn.f64 	%fd341, %fd247, %fd247, %fd244;
	add.f64 	%fd374, %fd245, %fd247;
	fma.rn.f64 	%fd375, %fd247, %fd247, %fd246;
	add.s32 	%r204, %r204, 4;
$L__BB1_27:
	setp.eq.s32 	%p23, %r94, 0;
	@%p23 bra 	$L__BB1_32;
	setp.eq.s32 	%p24, %r94, 1;
	@%p24 bra 	$L__BB1_30;
	mad.lo.s32 	%r161, %r204, %r122, %r1;
	mul.wide.s32 	%rd87, %r161, 4;
	add.s64 	%rd88, %rd2, %rd87;
	ld.global.nc.f32 	%f61, [%rd88];
	cvt.f64.f32 	%fd249, %f61;
	add.f64 	%fd250, %fd340, %fd249;
	fma.rn.f64 	%fd251, %fd249, %fd249, %fd341;
	add.f64 	%fd252, %fd374, %fd249;
	fma.rn.f64 	%fd253, %fd249, %fd249, %fd375;
	mul.wide.s32 	%rd89, %r122, 4;
	add.s64 	%rd90, %rd88, %rd89;
	ld.global.nc.f32 	%f62, [%rd90];
	cvt.f64.f32 	%fd254, %f62;
	add.f64 	%fd340, %fd250, %fd254;
	fma.rn.f64 	%fd341, %fd254, %fd254, %fd251;
	add.f64 	%fd374, %fd252, %fd254;
	fma.rn.f64 	%fd375, %fd254, %fd254, %fd253;
	add.s32 	%r204, %r204, 2;
$L__BB1_30:
	and.b32  	%r162, %r46, 1;
	setp.eq.b32 	%p25, %r162, 1;
	not.pred 	%p26, %p25;
	@%p26 bra 	$L__BB1_32;
	mad.lo.s32 	%r163, %r204, %r122, %r1;
	mul.wide.s32 	%rd91, %r163, 4;
	add.s64 	%rd92, %rd2, %rd91;
	ld.global.nc.f32 	%f63, [%rd92];
	cvt.f64.f32 	%fd255, %f63;
	add.f64 	%fd340, %fd340, %fd255;
	fma.rn.f64 	%fd341, %fd255, %fd255, %fd341;
	add.f64 	%fd374, %fd374, %fd255;
	fma.rn.f64 	%fd375, %fd255, %fd255, %fd375;
$L__BB1_32:
	setp.lt.u32 	%p27, %r207, 2;
	setp.ge.s32 	%p28, %r5, %r123;
	or.pred  	%p29, %p27, %p28;
	@%p29 bra 	$L__BB1_47;
	ld.param.u32 	%r175, [vidya_many_series_one_param_f32_param_2];
	mad.lo.s32 	%r99, %r5, %r122, %r1;
	mul.wide.u32 	%rd93, %r99, 4;
	add.s64 	%rd94, %rd2, %rd93;
	ld.global.nc.f32 	%f1, [%rd94];
	add.s64 	%rd95, %rd1, %rd93;
	st.global.f32 	[%rd95], %f1;
	cvt.rn.f64.u32 	%fd256, %r175;
	rcp.rn.f64 	%fd75, %fd256;
	cvt.rn.f64.u32 	%fd257, %r121;
	rcp.rn.f64 	%fd76, %fd257;
	mul.f64 	%fd258, %fd75, %fd374;
	mul.f64 	%fd259, %fd76, %fd340;
	mul.f64 	%fd260, %fd75, %fd375;
	mul.f64 	%fd261, %fd258, %fd258;
	sub.f64 	%fd262, %fd260, %fd261;
	mul.f64 	%fd263, %fd76, %fd341;
	mul.f64 	%fd264, %fd259, %fd259;
	sub.f64 	%fd78, %fd263, %fd264;
	setp.leu.f64 	%p30, %fd78, 0d0000000000000000;
	setp.leu.f64 	%p31, %fd262, 0d0000000000000000;
	mov.f32 	%f81, 0f00000000;
	or.pred  	%p32, %p30, %p31;
	@%p32 bra 	$L__BB1_35;
	ld.param.f32 	%f79, [vidya_many_series_one_param_f32_param_4];
	div.rn.f64 	%fd265, %fd262, %fd78;
	sqrt.rn.f64 	%fd266, %fd265;
	cvt.f64.f32 	%fd267, %f79;
	mul.f64 	%fd268, %fd266, %fd267;
	cvt.rn.f32.f64 	%f81, %fd268;
$L__BB1_35:
	add.s32 	%r100, %r99, %r122;
	mul.wide.u32 	%rd96, %r100, 4;
	add.s64 	%rd97, %rd2, %rd96;
	ld.global.nc.f32 	%f65, [%rd97];
	sub.f32 	%f66, %f65, %f1;
	fma.rn.f32 	%f84, %f66, %f81, %f1;
	add.s64 	%rd98, %rd1, %rd96;
	st.global.f32 	[%rd98], %f84;
	setp.ge.u32 	%p33, %r3, %r123;
	@%p33 bra 	$L__BB1_47;
	ld.param.f32 	%f80, [vidya_many_series_one_param_f32_param_4];
	cvt.f64.f32 	%fd79, %f80;
	sub.s32 	%r164, %r123, %r207;
	add.s32 	%r101, %r207, 1;
	and.b32  	%r165, %r164, 1;
	setp.eq.b32 	%p34, %r165, 1;
	not.pred 	%p35, %p34;
	@%p35 bra 	$L__BB1_40;
	add.s32 	%r102, %r100, %r122;
	mul.wide.u32 	%rd99, %r102, 4;
	add.s64 	%rd100, %rd2, %rd99;
	ld.global.nc.f32 	%f5, [%rd100];
	cvt.f64.f32 	%fd269, %f5;
	add.f64 	%fd270, %fd340, %fd269;
	fma.rn.f64 	%fd271, %fd269, %fd269, %fd341;
	add.f64 	%fd272, %fd374, %fd269;
	fma.rn.f64 	%fd273, %fd269, %fd269, %fd375;
	sub.s32 	%r166, %r207, %r121;
	mad.lo.s32 	%r167, %r166, %r122, %r1;
	mul.wide.s32 	%rd101, %r167, 4;
	add.s64 	%rd102, %rd2, %rd101;
	ld.global.nc.f32 	%f68, [%rd102];
	mad.lo.s32 	%r168, %r11, %r122, %r1;
	mul.wide.s32 	%rd103, %r168, 4;
	add.s64 	%rd104, %rd2, %rd103;
	ld.global.nc.f32 	%f69, [%rd104];
	cvt.f64.f32 	%fd274, %f68;
	sub.f64 	%fd340, %fd270, %fd274;
	mul.f64 	%fd275, %fd274, %fd274;
	sub.f64 	%fd341, %fd271, %fd275;
	cvt.f64.f32 	%fd276, %f69;
	sub.f64 	%fd374, %fd272, %fd276;
	mul.f64 	%fd277, %fd276, %fd276;
	sub.f64 	%fd375, %fd273, %fd277;
	mul.f64 	%fd278, %fd75, %fd374;
	mul.f64 	%fd279, %fd76, %fd340;
	mul.f64 	%fd280, %fd75, %fd375;
	mul.f64 	%fd281, %fd278, %fd278;
	sub.f64 	%fd282, %fd280, %fd281;
	mul.f64 	%fd283, %fd76, %fd341;
	mul.f64 	%fd284, %fd279, %fd279;
	sub.f64 	%fd85, %fd283, %fd284;
	setp.leu.f64 	%p36, %fd85, 0d0000000000000000;
	setp.leu.f64 	%p37, %fd282, 0d0000000000000000;
	mov.f32 	%f82, 0f00000000;
	or.pred  	%p38, %p36, %p37;
	@%p38 bra 	$L__BB1_39;
	div.rn.f64 	%fd285, %fd282, %fd85;
	sqrt.rn.f64 	%fd286, %fd285;
	mul.f64 	%fd287, %fd286, %fd79;
	cvt.rn.f32.f64 	%f82, %fd287;
$L__BB1_39:
	sub.f32 	%f70, %f5, %f84;
	fma.rn.f32 	%f84, %f70, %f82, %f84;
	mul.wide.u32 	%rd105, %r102, 4;
	add.s64 	%rd106, %rd1, %rd105;
	st.global.f32 	[%rd106], %f84;
	mov.u32 	%r207, %r101;
$L__BB1_40:
	setp.eq.s32 	%p39, %r123, %r101;
	@%p39 bra 	$L__BB1_47;
	ld.param.u32 	%r176, [vidya_many_series_one_param_f32_param_2];
	sub.s32 	%r212, %r207, %r123;
	sub.s32 	%r169, %r207, %r176;
	mad.lo.s32 	%r211, %r122, %r169, %r1;
	shl.b32 	%r106, %r122, 1;
	sub.s32 	%r170, %r207, %r121;
	mad.lo.s32 	%r210, %r122, %r170, %r1;
	mul.lo.s32 	%r171, %r207, %r122;
	add.s32 	%r172, %r171, %r122;
	add.s32 	%r209, %r1, %r172;
	add.s32 	%r208, %r1, %r171;
	mul.wide.s32 	%rd115, %r122, 4;
$L__BB1_42:
	mul.wide.u32 	%rd107, %r208, 4;
	add.s64 	%rd108, %rd2, %rd107;
	ld.global.nc.f32 	%f11, [%rd108];
	cvt.f64.f32 	%fd288, %f11;
	add.f64 	%fd289, %fd340, %fd288;
	fma.rn.f64 	%fd290, %fd288, %fd288, %fd341;
	add.f64 	%fd291, %fd374, %fd288;
	fma.rn.f64 	%fd292, %fd288, %fd288, %fd375;
	mul.wide.s32 	%rd109, %r210, 4;
	add.s64 	%rd3, %rd2, %rd109;
	ld.global.nc.f32 	%f72, [%rd3];
	mul.wide.s32 	%rd110, %r211, 4;
	add.s64 	%rd4, %rd2, %rd110;
	ld.global.nc.f32 	%f73, [%rd4];
	cvt.f64.f32 	%fd293, %f72;
	sub.f64 	%fd94, %fd289, %fd293;
	mul.f64 	%fd294, %fd293, %fd293;
	sub.f64 	%fd95, %fd290, %fd294;
	cvt.f64.f32 	%fd295, %f73;
	sub.f64 	%fd96, %fd291, %fd295;
	mul.f64 	%fd296, %fd295, %fd295;
	sub.f64 	%fd97, %fd292, %fd296;
	mul.f64 	%fd297, %fd75, %fd96;
	mul.f64 	%fd298, %fd76, %fd94;
	mul.f64 	%fd299, %fd75, %fd97;
	mul.f64 	%fd300, %fd297, %fd297;
	sub.f64 	%fd301, %fd299, %fd300;
	mul.f64 	%fd302, %fd76, %fd95;
	mul.f64 	%fd303, %fd298, %fd298;
	sub.f64 	%fd99, %fd302, %fd303;
	setp.leu.f64 	%p40, %fd99, 0d0000000000000000;
	setp.leu.f64 	%p41, %fd301, 0d0000000000000000;
	mov.f32 	%f85, 0f00000000;
	or.pred  	%p42, %p40, %p41;
	@%p42 bra 	$L__BB1_44;
	div.rn.f64 	%fd304, %fd301, %fd99;
	sqrt.rn.f64 	%fd305, %fd304;
	mul.f64 	%fd306, %fd305, %fd79;
	cvt.rn.f32.f64 	%f85, %fd306;
$L__BB1_44:
	sub.f32 	%f75, %f11, %f84;
	fma.rn.f32 	%f14, %f75, %f85, %f84;
	mul.wide.u32 	%rd111, %r208, 4;
	add.s64 	%rd112, %rd1, %rd111;
	st.global.f32 	[%rd112], %f14;
	mul.wide.u32 	%rd113, %r209, 4;
	add.s64 	%rd114, %rd2, %rd113;
	ld.global.nc.f32 	%f15, [%rd114];
	cvt.f64.f32 	%fd307, %f15;
	add.f64 	%fd308, %fd94, %fd307;
	fma.rn.f64 	%fd309, %fd307, %fd307, %fd95;
	add.f64 	%fd310, %fd96, %fd307;
	fma.rn.f64 	%fd311, %fd307, %fd307, %fd97;
	add.s64 	%rd116, %rd3, %rd115;
	ld.global.nc.f32 	%f76, [%rd116];
	add.s64 	%rd117, %rd4, %rd115;
	ld.global.nc.f32 	%f77, [%rd117];
	cvt.f64.f32 	%fd312, %f76;
	sub.f64 	%fd340, %fd308, %fd312;
	mul.f64 	%fd313, %fd312, %fd312;
	sub.f64 	%fd341, %fd309, %fd313;
	cvt.f64.f32 	%fd314, %f77;
	sub.f64 	%fd374, %fd310, %fd314;
	mul.f64 	%fd315, %fd314, %fd314;
	sub.f64 	%fd375, %fd311, %fd315;
	mul.f64 	%fd316, %fd75, %fd374;
	mul.f64 	%fd317, %fd76, %fd340;
	mul.f64 	%fd318, %fd75, %fd375;
	mul.f64 	%fd319, %fd316, %fd316;
	sub.f64 	%fd320, %fd318, %fd319;
	mul.f64 	%fd321, %fd76, %fd341;
	mul.f64 	%fd322, %fd317, %fd317;
	sub.f64 	%fd105, %fd321, %fd322;
	setp.leu.f64 	%p43, %fd105, 0d0000000000000000;
	setp.leu.f64 	%p44, %fd320, 0d0000000000000000;
	mov.f32 	%f86, 0f00000000;
	or.pred  	%p45, %p43, %p44;
	@%p45 bra 	$L__BB1_46;
	div.rn.f64 	%fd323, %fd320, %fd105;
	sqrt.rn.f64 	%fd324, %fd323;
	mul.f64 	%fd325, %fd324, %fd79;
	cvt.rn.f32.f64 	%f86, %fd325;
$L__BB1_46:
	sub.f32 	%f78, %f15, %f14;
	fma.rn.f32 	%f84, %f78, %f86, %f14;
	mul.wide.u32 	%rd118, %r209, 4;
	add.s64 	%rd119, %rd1, %rd118;
	st.global.f32 	[%rd119], %f84;
	add.s32 	%r212, %r212, 2;
	add.s32 	%r211, %r211, %r106;
	add.s32 	%r210, %r210, %r106;
	add.s32 	%r209, %r209, %r106;
	add.s32 	%r208, %r208, %r106;
	setp.ne.s32 	%p46, %r212, 0;
	@%p46 bra 	$L__BB1_42;
$L__BB1_47:
	ret;

}


// ===== COMPILED SASS (sm_100) =====

	.target	sm_100

	.elftype	@"ET_EXEC"


//--------------------- .note.nv.tkinfo           --------------------------
	.section	.note.nv.tkinfo,"",@"SHT_NOTE"
	.sectionflags	@"SHF_NOTE_NV_TKINFO"
	.tkinfo
        /*0018*/ 	.word	0x00000002
        /*0030*/ 	.string	""
        /*0030*/ 	.string	"ptxas"
        /*0030*/ 	.string	"Cuda compilation tools, release 13.0, V13.0.88"
        /*0030*/ 	.string	"Build cuda_13.0.r13.0/compiler.36424714_0"
        /*0030*/ 	.string	"-arch sm_100 -m 64 "



//--------------------- .note.nv.cuinfo           --------------------------
	.section	.note.nv.cuinfo,"",@"SHT_NOTE"
	.sectionflags	@"SHF_NOTE_NV_CUINFO"
        /*0018*/ 	.short	0x0002
        /*001a*/ 	.short	0x0064
        /*001c*/ 	.short	0x0082
	.zero		2


//--------------------- .nv.info                  --------------------------
	.section	.nv.info,"",@"SHT_CUDA_INFO"
	.align	4


	//----- nvinfo : EIATTR_REGCOUNT
	.align		4
        /*0000*/ 	.byte	0x04, 0x2f
        /*0002*/ 	.short	(.L_1 - .L_0)
	.align		4
.L_0:
        /*0004*/ 	.word	index@(vidya_batch_f32)
        /*0008*/ 	.word	0x00000028


	//----- nvinfo : EIATTR_FRAME_SIZE
	.align		4
.L_1:
        /*000c*/ 	.byte	0x04, 0x11
        /*000e*/ 	.short	(.L_3 - .L_2)
	.align		4
.L_2:
        /*0010*/ 	.word	index@($__internal_5_$__cuda_sm20_dsqrt_rn_f64_mediumpath_v1)
        /*0014*/ 	.word	0x00000000


	//----- nvinfo : EIATTR_FRAME_SIZE
	.align		4
.L_3:
        /*0018*/ 	.byte	0x04, 0x11
        /*001a*/ 	.short	(.L_5 - .L_4)
	.align		4
.L_4:
        /*001c*/ 	.word	index@($__internal_4_$__cuda_sm20_div_rn_f64_full)
        /*0020*/ 	.word	0x00000000


	//----- nvinfo : EIATTR_FRAME_SIZE
	.align		4
.L_5:
        /*0024*/ 	.byte	0x04, 0x11
        /*0026*/ 	.short	(.L_7 - .L_6)
	.align		4
.L_6:
        /*0028*/ 	.word	index@($__internal_3_$__cuda_sm20_dblrcp_rn_slowpath_v3)
        /*002c*/ 	.word	0x00000000


	//----- nvinfo : EIATTR_FRAME_SIZE
	.align		4
.L_7:
        /*0030*/ 	.byte	0x04, 0x11
        /*0032*/ 	.short	(.L_9 - .L_8)
	.align		4
.L_8:
        /*0034*/ 	.word	index@(vidya_batch_f32)
        /*0038*/ 	.word	0x00000000


	//----- nvinfo : EIATTR_REGCOUNT
	.align		4
.L_9:
        /*003c*/ 	.byte	0x04, 0x2f
        /*003e*/ 	.short	(.L_11 - .L_10)
	.align		4
.L_10:
        /*0040*/ 	.word	index@(vidya_many_series_one_param_f32)
        /*0044*/ 	.word	0x00000028


	//----- nvinfo : EIATTR_FRAME_SIZE
	.align		4
.L_11:
        /*0048*/ 	.byte	0x04, 0x11
        /*004a*/ 	.short	(.L_13 - .L_12)
	.align		4
.L_12:
        /*004c*/ 	.word	index@($__internal_2_$__cuda_sm20_dsqrt_rn_f64_mediumpath_v1)
        /*0050*/ 	.word	0x00000000


	//----- nvinfo : EIATTR_FRAME_SIZE
	.align		4
.L_13:
        /*0054*/ 	.byte	0x04, 0x11
        /*0056*/ 	.short	(.L_15 - .L_14)
	.align		4
.L_14:
        /*0058*/ 	.word	index@($__internal_1_$__cuda_sm20_div_rn_f64_full)
        /*005c*/ 	.word	0x00000000


	//----- nvinfo : EIATTR_FRAME_SIZE
	.align		4
.L_15:
        /*0060*/ 	.byte	0x04, 0x11
        /*0062*/ 	.short	(.L_17 - .L_16)
	.align		4
.L_16:
        /*0064*/ 	.word	index@($__internal_0_$__cuda_sm20_dblrcp_rn_slowpath_v3)
        /*0068*/ 	.word	0x00000000


	//----- nvinfo : EIATTR_FRAME_SIZE
	.align		4
.L_17:
        /*006c*/ 	.byte	0x04, 0x11
        /*006e*/ 	.short	(.L_19 - .L_18)
	.align		4
.L_18:
        /*0070*/ 	.word	index@(vidya_many_series_one_param_f32)
        /*0074*/ 	.word	0x00000000


	//----- nvinfo : EIATTR_MIN_STACK_SIZE
	.align		4
.L_19:
        /*0078*/ 	.byte	0x04, 0x12
        /*007a*/ 	.short	(.L_21 - .L_20)
	.align		4
.L_20:
        /*007c*/ 	.word	index@(vidya_many_series_one_param_f32)
        /*0080*/ 	.word	0x00000000


	//----- nvinfo : EIATTR_MIN_STACK_SIZE
	.align		4
.L_21:
        /*0084*/ 	.byte	0x04, 0x12
        /*0086*/ 	.short	(.L_23 - .L_22)
	.align		4
.L_22:
        /*0088*/ 	.word	index@(vidya_batch_f32)
        /*008c*/ 	.word	0x00000000
.L_23:


//--------------------- .nv.compat                --------------------------
	.section	.nv.compat,"",@"SHT_CUDA_COMPAT_INFO"
	.align	4
        /*0000*/ 	.byte	0x02, 0x09, 0x00, 0x00, 0x02, 0x02, 0x01, 0x00, 0x02, 0x05, 0x05, 0x00, 0x03, 0x07, 0x01, 0x01
        /*0010*/ 	.byte	0x02, 0x03, 0x00, 0x00, 0x02, 0x06, 0x01, 0x00, 0x04, 0x0b, 0x08, 0x00, 0x01, 0x00, 0x00, 0x00
        /*0020*/ 	.byte	0x00, 0x00, 0x00, 0x00


//--------------------- .nv.info.vidya_many_series_one_param_f32 --------------------------
	.section	.nv.info.vidya_many_series_one_param_f32,"",@"SHT_CUDA_INFO"
	.sectionflags	@""
	.align	4


	//----- nvinfo : EIATTR_CUDA_API_VERSION
	.align		4
        /*0000*/ 	.byte	0x04, 0x37
        /*0002*/ 	.short	(.L_25 - .L_24)
.L_24:
        /*0004*/ 	.word	0x00000082


	//----- nvinfo : EIATTR_KPARAM_INFO
	.align		4
.L_25:
        /*0008*/ 	.byte	0x04, 0x17
        /*000a*/ 	.short	(.L_27 - .L_26)
.L_26:
        /*000c*/ 	.word	0x00000000
        /*0010*/ 	.short	0x0007
        /*0012*/ 	.short	0x0028
        /*0014*/ 	.byte	0x00, 0xf5, 0x21, 0x00


	//----- nvinfo : EIATTR_KPARAM_INFO
	.align		4
.L_27:
        /*0018*/ 	.byte	0x04, 0x17
        /*001a*/ 	.short	(.L_29 - .L_28)
.L_28:
        /*001c*/ 	.word	0x00000000
        /*0020*/ 	.short	0x0006
        /*0022*/ 	.short	0x0020
        /*0024*/ 	.byte	0x00, 0xf0, 0x11, 0x00


	//----- nvinfo : EIATTR_KPARAM_INFO
	.align		4
.L_29:
        /*0028*/ 	.byte	0x04, 0x17
        /*002a*/ 	.short	(.L_31 - .L_30)
.L_30:
        /*002c*/ 	.word	0x00000000
        /*0030*/ 	.short	0x0005
        /*0032*/ 	.short	0x001c
        /*0034*/ 	.byte	0x00, 0xf0, 0x11, 0x00


	//----- nvinfo : EIATTR_KPARAM_INFO
	.align		4
.L_31:
        /*0038*/ 	.byte	0x04, 0x17
        /*003a*/ 	.short	(.L_33 - .L_32)
.L_32:
        /*003c*/ 	.word	0x00000000
        /*0040*/ 	.short	0x0004
        /*0042*/ 	.short	0x0018
        /*0044*/ 	.byte	0x00, 0xf0, 0x11, 0x00


	//----- nvinfo : EIATTR_KPARAM_INFO
	.align		4
.L_33:
        /*0048*/ 	.byte	0x04, 0x17
        /*004a*/ 	.short	(.L_35 - .L_34)
.L_34:
        /*004c*/ 	.word	0x00000000
        /*0050*/ 	.short	0x0003
        /*0052*/ 	.short	0x0014
        /*0054*/ 	.byte	0x00, 0xf0, 0x11, 0x00


	//----- nvinfo : EIATTR_KPARAM_INFO
	.align		4
.L_35:
        /*0058*/ 	.byte	0x04, 0x17
        /*005a*/ 	.short	(.L_37 - .L_36)
.L_36:
        /*005c*/ 	.word	0x00000000
        /*0060*/ 	.short	0x0002
        /*0062*/ 	.short	0x0010
        /*0064*/ 	.byte	0x00, 0xf0, 0x11, 0x00


	//----- nvinfo : EIATTR_KPARAM_INFO
	.align		4
.L_37:
        /*0068*/ 	.byte	0x04, 0x17
        /*006a*/ 	.short	(.L_39 - .L_38)
.L_38:
        /*006c*/ 	.word	0x00000000
        /*0070*/ 	.short	0x0001
        /*0072*/ 	.short	0x0008
        /*0074*/ 	.byte	0x00, 0xf5, 0x21, 0x00


	//----- nvinfo : EIATTR_KPARAM_INFO
	.align		4
.L_39:
        /*0078*/ 	.byte	0x04, 0x17
        /*007a*/ 	.short	(.L_41 - .L_40)
.L_40:
        /*007c*/ 	.word	0x00000000
        /*0080*/ 	.short	0x0000
        /*0082*/ 	.short	0x0000
        /*0084*/ 	.byte	0x00, 0xf5, 0x21, 0x00


	//----- nvinfo : EIATTR_SPARSE_MMA_MASK
	.align		4
.L_41:
        /*0088*/ 	.byte	0x03, 0x50
        /*008a*/ 	.short	0x0000


	//----- nvinfo : EIATTR_MAXREG_COUNT
	.align		4
        /*008c*/ 	.byte	0x03, 0x1b
        /*008e*/ 	.short	0x00ff


	//----- nvinfo : EIATTR_MERCURY_ISA_VERSION
	.align		4
        /*0090*/ 	.byte	0x03, 0x5f
        /*0092*/ 	.short	0x0101


	//----- nvinfo : EIATTR_VRC_CTA_INIT_COUNT
	.align		4
        /*0094*/ 	.byte	0x02, 0x4a
	.zero		1
	.zero		1


	//----- nvinfo : EIATTR_EXIT_INSTR_OFFSETS
	.align		4
        /*0098*/ 	.byte	0x04, 0x1c
        /*009a*/ 	.short	(.L_43 - .L_42)


	//   ....[0]....
.L_42:
        /*009c*/ 	.word	0x00000080


	//   ....[1]....
        /*00a0*/ 	.word	0x000000d0


	//   ....[2]....
        /*00a4*/ 	.word	0x00000160


	//   ....[3]....
        /*00a8*/ 	.word	0x000002e0


	//   ....[4]....
        /*00ac*/ 	.word	0x00001fe0


	//   ....[5]....
        /*00b0*/ 	.word	0x00002720


	//   ....[6]....
        /*00b4*/ 	.word	0x00002d20


	//   ....[7]....
        /*00b8*/ 	.word	0x00003830


	//----- nvinfo : EIATTR_CRS_STACK_SIZE
	.align		4
.L_43:
        /*00bc*/ 	.byte	0x04, 0x1e
        /*00be*/ 	.short	(.L_45 - .L_44)
.L_44:
        /*00c0*/ 	.word	0x00000000


	//----- nvinfo : EIATTR_CBANK_PARAM_SIZE
	.align		4
.L_45:
        /*00c4*/ 	.byte	0x03, 0x19
        /*00c6*/ 	.short	0x0030


	//----- nvinfo : EIATTR_PARAM_CBANK
	.align		4
        /*00c8*/ 	.byte	0x04, 0x0a
        /*00ca*/ 	.short	(.L_47 - .L_46)
	.align		4
.L_46:
        /*00cc*/ 	.word	index@(.nv.constant0.vidya_many_series_one_param_f32)
        /*00d0*/ 	.short	0x0380
        /*00d2*/ 	.short	0x0030


	//----- nvinfo : EIATTR_SW_WAR
	.align		4
.L_47:
        /*00d4*/ 	.byte	0x04, 0x36
        /*00d6*/ 	.short	(.L_49 - .L_48)
.L_48:
        /*00d8*/ 	.word	0x00000008
.L_49:


//--------------------- .nv.info.vidya_batch_f32  --------------------------
	.section	.nv.info.vidya_batch_f32,"",@"SHT_CUDA_INFO"
	.sectionflags	@""
	.align	4


	//----- nvinfo : EIATTR_CUDA_API_VERSION
	.align		4
        /*0000*/ 	.byte	0x04, 0x37
        /*0002*/ 	.short	(.L_51 - .L_50)
.L_50:
        /*0004*/ 	.word	0x00000082


	//----- nvinfo : EIATTR_KPARAM_INFO
	.align		4
.L_51:
        /*0008*/ 	.byte	0x04, 0x17
        /*000a*/ 	.short	(.L_53 - .L_52)
.L_52:
        /*000c*/ 	.word	0x00000000
        /*0010*/ 	.short	0x0007
        /*0012*/ 	.short	0x0030
        /*0014*/ 	.byte	0x00, 0xf5, 0x21, 0x00


	//----- nvinfo : EIATTR_KPARAM_INFO
	.align		4
.L_53:
        /*0018*/ 	.byte	0x04, 0x17
        /*001a*/ 	.short	(.L_55 - .L_54)
.L_54:
        /*001c*/ 	.word	0x00000000
        /*0020*/ 	.short	0x0006
        /*0022*/ 	.short	0x0028
        /*0024*/ 	.byte	0x00, 0xf0, 0x11, 0x00


	//----- nvinfo : EIATTR_KPARAM_INFO
	.align		4
.L_55:
        /*0028*/ 	.byte	0x04, 0x17
        /*002a*/ 	.short	(.L_57 - .L_56)
.L_56:
        /*002c*/ 	.word	0x00000000
        /*0030*/ 	.short	0x0005
        /*0032*/ 	.short	0x0024
        /*0034*/ 	.byte	0x00, 0xf0, 0x11, 0x00


	//----- nvinfo : EIATTR_KPARAM_INFO
	.align		4
.L_57:
        /*0038*/ 	.byte	0x04, 0x17
        /*003a*/ 	.short	(.L_59 - .L_58)
.L_58:
        /*003c*/ 	.word	0x00000000
        /*0040*/ 	.short	0x0004
        /*0042*/ 	.short	0x0020
        /*0044*/ 	.byte	0x00, 0xf0, 0x11, 0x00


	//----- nvinfo : EIATTR_KPARAM_INFO
	.align		4
.L_59:
        /*0048*/ 	.byte	0x04, 0x17
        /*004a*/ 	.short	(.L_61 - .L_60)
.L_60:
        /*004c*/ 	.word	0x00000000
        /*0050*/ 	.short	0x0003
        /*0052*/ 	.short	0x0018
        /*0054*/ 	.byte	0x00, 0xf5, 0x21, 0x00


	//----- nvinfo : EIATTR_KPARAM_INFO
	.align		4
.L_61:
        /*0058*/ 	.byte	0x04, 0x17
        /*005a*/ 	.short	(.L_63 - .L_62)
.L_62:
        /*005c*/ 	.word	0x00000000
        /*0060*/ 	.short	0x0002
        /*0062*/ 	.short	0x0010
        /*0064*/ 	.byte	0x00, 0xf5, 0x21, 0x00


	//----- nvinfo : EIATTR_KPARAM_INFO
	.align		4
.L_63:
        /*0068*/ 	.byte	0x04, 0x17
        /*006a*/ 	.short	(.L_65 - .L_64)
.L_64:
        /*006c*/ 	.word	0x00000000
        /*0070*/ 	.short	0x0001
        /*0072*/ 	.short	0x0008
        /*0074*/ 	.byte	0x00, 0xf5, 0x21, 0x00


	//----- nvinfo : EIATTR_KPARAM_INFO
	.align		4
.L_65:
        /*0078*/ 	.byte	0x04, 0x17
        /*007a*/ 	.short	(.L_67 - .L_66)
.L_66:
        /*007c*/ 	.word	0x00000000
        /*0080*/ 	.short	0x0000
        /*0082*/ 	.short	0x0000
        /*0084*/ 	.byte	0x00, 0xf5, 0x21, 0x00


	//----- nvinfo : EIATTR_SPARSE_MMA_MASK
	.align		4
.L_67:
        /*0088*/ 	.byte	0x03, 0x50
        /*008a*/ 	.short	0x0000


	//----- nvinfo : EIATTR_MAXREG_COUNT
	.align		4
        /*008c*/ 	.byte	0x03, 0x1b
        /*008e*/ 	.short	0x00ff


	//----- nvinfo : EIATTR_MERCURY_ISA_VERSION
	.align		4
        /*0090*/ 	.byte	0x03, 0x5f
        /*0092*/ 	.short	0x0101


	//----- nvinfo : EIATTR_VRC_CTA_INIT_COUNT
	.align		4
        /*0094*/ 	.byte	0x02, 0x4a
	.zero		1
	.zero		1


	//----- nvinfo : EIATTR_EXIT_INSTR_OFFSETS
	.align		4
        /*0098*/ 	.byte	0x04, 0x1c
        /*009a*/ 	.short	(.L_69 - .L_68)


	//   ....[0]....
.L_68:
        /*009c*/ 	.word	0x00000070


	//   ....[1]....
        /*00a0*/ 	.word	0x000001b0


	//   ....[2]....
        /*00a4*/ 	.word	0x00000380


	//   ....[3]....
        /*00a8*/ 	.word	0x00001bd0


	//   ....[4]....
        /*00ac*/ 	.word	0x00002310


	//   ....[5]....
        /*00b0*/ 	.word	0x000028e0


	//   ....[6]....
        /*00b4*/ 	.word	0x00003550


	//----- nvinfo : EIATTR_CRS_STACK_SIZE
	.align		4
.L_69:
        /*00b8*/ 	.byte	0x04, 0x1e
        /*00ba*/ 	.short	(.L_71 - .L_70)
.L_70:
        /*00bc*/ 	.word	0x00000000


	//----- nvinfo : EIATTR_CBANK_PARAM_SIZE
	.align		4
.L_71:
        /*00c0*/ 	.byte	0x03, 0x19
        /*00c2*/ 	.short	0x0038


	//----- nvinfo : EIATTR_PARAM_CBANK
	.align		4
        /*00c4*/ 	.byte	0x04, 0x0a
        /*00c6*/ 	.short	(.L_73 - .L_72)
	.align		4
.L_72:
        /*00c8*/ 	.word	index@(.nv.constant0.vidya_batch_f32)
        /*00cc*/ 	.short	0x0380
        /*00ce*/ 	.short	0x0038


	//----- nvinfo : EIATTR_SW_WAR
	.align		4
.L_73:
        /*00d0*/ 	.byte	0x04, 0x36
        /*00d2*/ 	.short	(.L_75 - .L_74)
.L_74:
        /*00d4*/ 	.word	0x00000008
.L_75:


//--------------------- .nv.callgraph             --------------------------
	.section	.nv.callgraph,"",@"SHT_CUDA_CALLGRAPH"
	.align	4
	.sectionentsize	8
	.align		4
        /*0000*/ 	.word	0x00000000
	.align		4
        /*0004*/ 	.word	0xffffffff
	.align		4
        /*0008*/ 	.word	0x00000000
	.align		4
        /*000c*/ 	.word	0xfffffffe
	.align		4
        /*0010*/ 	.word	0x00000000
	.align		4
        /*0014*/ 	.word	0xfffffffd
	.align		4
        /*0018*/ 	.word	0x00000000
	.align		4
        /*001c*/ 	.word	0xfffffffc


//--------------------- .text.vidya_many_series_one_param_f32 --------------------------
	.section	.text.vidya_many_series_one_param_f32,"ax",@progbits
	.align	128
        .global         vidya_many_series_one_param_f32
        .type           vidya_many_series_one_param_f32,@function
        .size           vidya_many_series_one_param_f32,(.L_x_86 - vidya_many_series_one_param_f32)
        .other          vidya_many_series_one_param_f32,@"STO_CUDA_ENTRY STV_DEFAULT"
vidya_many_series_one_param_f32:
.text.vidya_many_series_one_param_f32:
[----:B------:R-:W-:Y:S08]  /*0000*/  LDC R1, c[0x0][0x37c] ;  /* 0x0000df00ff017b82 */ /* 0x000ff00000000800 */
[----:B------:R-:W0:Y:S01]  /*0010*/  S2UR UR18, SR_CTAID.X ;  /* 0x00000000001279c3 */ /* 0x000e220000002500 */
[----:B------:R-:W1:Y:S01]  /*0020*/  LDCU UR7, c[0x0][0x3a0] ;  /* 0x00007400ff0777ac */ /* 0x000e620008000800 */
[----:B------:R-:W2:Y:S01]  /*0030*/  LDCU UR8, c[0x0][0x39c] ;  /* 0x00007380ff0877ac */ /* 0x000ea20008000800 */
[----:B-1----:R-:W-:Y:S01]  /*0040*/  UISETP.GE.AND UP0, UPT, UR7, 0x1, UPT ;  /* 0x000000010700788c */ /* 0x002fe2000bf06270 */
[----:B0-----:R-:W-:-:S05]  /*0050*/  IMAD.U32 R0, RZ, RZ, UR18 ;  /* 0x00000012ff007e24 */ /* 0x001fca000f8e00ff */
[----:B------:R-:W-:-:S04]  /*0060*/  PLOP3.LUT P0, PT, PT, PT, UP0, 0x80, 0x8 ;  /* 0x000000000008781c */ /* 0x000fc80003f0f008 */
[----:B--2---:R-:W-:-:S13]  /*0070*/  ISETP.GE.OR P0, PT, R0, UR8, !P0 ;  /* 0x0000000800007c0c */ /* 0x004fda000c706670 */
[----:B------:R-:W-:Y:S05]  /*0080*/  @P0 EXIT ;  /* 0x000000000000094d */ /* 0x000fea0003800000 */
[----:B------:R-:W0:Y:S02]  /*0090*/  LDCU.64 UR10, c[0x0][0x390] ;  /* 0x00007200ff0a77ac */ /* 0x000e240008000a00 */
[----:B0-----:R-:W-:-:S05]  /*00a0*/  IMAD.U32 R0, RZ, RZ, UR11 ;  /* 0x0000000bff007e24 */ /* 0x001fca000f8e00ff */
[----:B------:R-:W-:-:S04]  /*00b0*/  VIMNMX R0, PT, PT, R0, UR10, PT ;  /* 0x0000000a00007c48 */ /* 0x000fc8000bfe0100 */
[----:B------:R-:W-:-:S13]  /*00c0*/  ISETP.GE.AND P0, PT, R0, 0x1, PT ;  /* 0x000000010000780c */ /* 0x000fda0003f06270 */
[----:B------:R-:W-:Y:S05]  /*00d0*/  @!P0 EXIT ;  /* 0x000000000000894d */ /* 0x000fea0003800000 */
[----:B------:R-:W0:Y:S01]  /*00e0*/  LDCU.64 UR4, c[0x0][0x388] ;  /* 0x00007100ff0477ac */ /* 0x000e220008000a00 */
[----:B------:R-:W1:Y:S01]  /*00f0*/  LDCU.64 UR14, c[0x0][0x358] ;  /* 0x00006b00ff0e77ac */ /* 0x000e620008000a00 */
[----:B0-----:R-:W-:-:S06]  /*0100*/  UIMAD.WIDE.U32 UR4, UR18, 0x4, UR4 ;  /* 0x00000004120478a5 */ /* 0x001fcc000f8e0004 */
[----:B------:R-:W-:Y:S01]  /*0110*/  MOV R2, UR4 ;  /* 0x0000000400027c02 */ /* 0x000fe20008000f00 */
[----:B------:R-:W-:-:S05]  /*0120*/  IMAD.U32 R3, RZ, RZ, UR5 ;  /* 0x00000005ff037e24 */ /* 0x000fca000f8e00ff */
[----:B-1----:R-:W2:Y:S02]  /*0130*/  LDG.E.CONSTANT R2, desc[UR14][R2.64] ;  /* 0x0000000e02027981 */ /* 0x002ea4000c1e9900 */
[----:B--2---:R-:W-:-:S04]  /*0140*/  VIMNMX R0, PT, PT, RZ, R2, !PT ;  /* 0x00000002ff007248 */ /* 0x004fc80007fe0100 */
[----:B------:R-:W-:-:S13]  /*0150*/  ISETP.GE.U32.AND P0, PT, R0, UR7, PT ;  /* 0x0000000700007c0c */ /* 0x000fda000bf06070 */
[----:B------:R-:W-:Y:S05]  /*0160*/  @P0 EXIT ;  /* 0x000000000000094d */ /* 0x000fea0003800000 */
[----:B------:R-:W0:Y:S01]  /*0170*/  S2R R2, SR_TID.X ;  /* 0x0000000000027919 */ /* 0x000e220000002100 */
[----:B------:R-:W-:Y:S01]  /*0180*/  R2UR UR6, R0 ;  /* 0x00000000000672ca */ /* 0x000fe200000e0000 */
[----:B------:R-:W-:-:S12]  /*0190*/  BSSY.RECONVERGENT B0, `(.L_x_0) ;  /* 0x0000014000007945 */ /* 0x000fd80003800200 */
[----:B------:R-:W-:-:S04]  /*01a0*/  UIADD3 UR5, UPT, UPT, UR6, UR11, URZ ;  /* 0x0000000b06057290 */ /* 0x000fc8000fffe0ff */
[----:B------:R-:W-:-:S04]  /*01b0*/  UISETP.LT.U32.AND UP0, UPT, UR5, UR7, UPT ;  /* 0x000000070500728c */ /* 0x000fc8000bf01070 */
[----:B------:R-:W-:-:S04]  /*01c0*/  USEL UR4, UR5, UR7, UP0 ;  /* 0x0000000705047287 */ /* 0x000fc80008000000 */
[----:B------:R-:W-:-:S06]  /*01d0*/  UIADD3 UR9, UPT, UPT, UR4, -0x2, URZ ;  /* 0xfffffffe04097890 */ /* 0x000fcc000fffe0ff */
[C---:B0-----:R-:W-:Y:S02]  /*01e0*/  ISETP.LT.AND P1, PT, R2.reuse, UR9, PT ;  /* 0x0000000902007c0c */ /* 0x041fe4000bf21270 */
[----:B------:R-:W-:-:S11]  /*01f0*/  ISETP.NE.AND P0, PT, R2, RZ, PT ;  /* 0x000000ff0200720c */ /* 0x000fd60003f05270 */
[----:B------:R-:W-:Y:S05]  /*0200*/  @!P1 BRA `(.L_x_1) ;  /* 0x0000000000309947 */ /* 0x000fea0003800000 */
[----:B------:R-:W0:Y:S01]  /*0210*/  LDC R7, c[0x0][0x360] ;  /* 0x0000d800ff077b82 */ /* 0x000e220000000800 */
[----:B------:R-:W-:Y:S01]  /*0220*/  IMAD.MOV.U32 R0, RZ, RZ, R2 ;  /* 0x000000ffff007224 */ /* 0x000fe200078e0002 */
[----:B------:R-:W-:Y:S02]  /*0230*/  VIMNMX R11, PT, PT, RZ, UR9, !PT ;  /* 0x00000009ff0b7c48 */ /* 0x000fe4000ffe0100 */
[----:B------:R-:W-:-:S04]  /*0240*/  MOV R9, 0x7fc00000 ;  /* 0x7fc0000000097802 */ /* 0x000fc80000000f00 */
[----:B------:R-:W1:Y:S03]  /*0250*/  LDC.64 R4, c[0x0][0x3a8] ;  /* 0x0000ea00ff047b82 */ /* 0x000e660000000a00 */
.L_x_2:
[----:B--2---:R-:W-:-:S04]  /*0260*/  IMAD.U32 R3, RZ, RZ, UR8 ;  /* 0x00000008ff037e24 */ /* 0x004fc8000f8e00ff */
[----:B------:R-:W-:Y:S02]  /*0270*/  IMAD R3, R0, R3, UR18 ;  /* 0x0000001200037e24 */ /* 0x000fe4000f8e0203 */
[----:B0-----:R-:W-:Y:S02]  /*0280*/  IMAD.IADD R0, R7, 0x1, R0 ;  /* 0x0000000107007824 */ /* 0x001fe400078e0200 */
[----:B-1----:R-:W-:-:S03]  /*0290*/  IMAD.WIDE R2, R3, 0x4, R4 ;  /* 0x0000000403027825 */ /* 0x002fc600078e0204 */
[----:B------:R-:W-:Y:S02]  /*02a0*/  ISETP.GE.AND P1, PT, R0, R11, PT ;  /* 0x0000000b0000720c */ /* 0x000fe40003f26270 */
[----:B------:R2:W-:Y:S11]  /*02b0*/  STG.E desc[UR14][R2.64], R9 ;  /* 0x0000000902007986 */ /* 0x0005f6000c10190e */
[----:B------:R-:W-:Y:S05]  /*02c0*/  @!P1 BRA `(.L_x_2) ;  /* 0xfffffffc00e49947 */ /* 0x000fea000383ffff */
.L_x_1:
[----:B------:R-:W-:Y:S05]  /*02d0*/  BSYNC.RECONVERGENT B0 ;  /* 0x0000000000007941 */ /* 0x000fea0003800200 */
.L_x_0:
[----:B------:R-:W-:Y:S05]  /*02e0*/  @P0 EXIT ;  /* 0x000000000000094d */ /* 0x000fea0003800000 */
[----:B------:R-:W-:Y:S01]  /*02f0*/  UIADD3 UR19, UPT, UPT, UR4, -UR10, URZ ;  /* 0x8000000a04137290 */ /* 0x000fe2000fffe0ff */
[----:B------:R-:W-:Y:S02]  /*0300*/  CS2R R24, SRZ ;  /* 0x0000000000187805 */ /* 0x000fe4000001ff00 */
[----:B------:R-:W-:-:S03]  /*0310*/  CS2R R18, SRZ ;  /* 0x0000000000127805 */ /* 0x000fc6000001ff00 */
[----:B------:R-:W-:-:S04]  /*0320*/  MOV R0, UR19 ;  /* 0x0000001300007c02 */ /* 0x000fc80008000f00 */
[----:B------:R-:W-:Y:S01]  /*0330*/  ISETP.GT.AND P0, PT, R0, UR6, PT ;  /* 0x0000000600007c0c */ /* 0x000fe2000bf04270 */
[----:B------:R-:W-:-:S05]  /*0340*/  IMAD.U32 R0, RZ, RZ, UR6 ;  /* 0x00000006ff007e24 */ /* 0x000fca000f8e00ff */
[----:B------:R-:W-:-:S07]  /*0350*/  VIMNMX R0, PT, PT, R0, UR19, !PT ;  /* 0x0000001300007c48 */ /* 0x000fce000ffe0100 */
[----:B------:R-:W-:Y:S05]  /*0360*/  @!P0 BRA `(.L_x_3) ;  /* 0x0000001000908947 */ /* 0x000fea0003800000 */
[----:B------:R-:W-:Y:S01]  /*0370*/  IMAD.U32 R7, RZ, RZ, UR6 ;  /* 0x00000006ff077e24 */ /* 0x000fe2000f8e00ff */
[----:B------:R-:W-:Y:S02]  /*0380*/  CS2R R18, SRZ ;  /* 0x0000000000127805 */ /* 0x000fe4000001ff00 */
[----:B------:R-:W-:Y:S02]  /*0390*/  CS2R R24, SRZ ;  /* 0x0000000000187805 */ /* 0x000fe4000001ff00 */
[----:B------:R-:W-:-:S04]  /*03a0*/  IADD3 R7, PT, PT, R7, 0x1, RZ ;  /* 0x0000000107077810 */ /* 0x000fc80007ffe0ff */
[----:B------:R-:W-:-:S04]  /*03b0*/  VIMNMX.U32 R4, PT, PT, R0, R7, !PT ;  /* 0x0000000700047248 */ /* 0x000fc80007fe0000 */
[C---:B--2---:R-:W-:Y:S01]  /*03c0*/  IADD3 R2, PT, PT, -R4.reuse, UR6, RZ ;  /* 0x0000000604027c10 */ /* 0x044fe2000fffe1ff */
[----:B------:R-:W-:-:S03]  /*03d0*/  VIADD R4, R4, -UR6 ;  /* 0x8000000604047c36 */ /* 0x000fc60008000000 */
[----:B------:R-:W-:-:S13]  /*03e0*/  ISETP.GT.U32.AND P0, PT, R2, -0x10, PT ;  /* 0xfffffff00200780c */ /* 0x000fda0003f04070 */
[----:B------:R-:W-:Y:S05]  /*03f0*/  @P0 BRA `(.L_x_4) ;  /* 0x0000000800b40947 */ /* 0x000fea0003800000 */
[----:B------:R-:W-:Y:S01]  /*0400*/  IMAD.U32 R11, RZ, RZ, UR6 ;  /* 0x00000006ff0b7e24 */ /* 0x000fe2000f8e00ff */
[----:B------:R-:W-:Y:S01]  /*0410*/  MOV R12, UR8 ;  /* 0x00000008000c7c02 */ /* 0x000fe20008000f00 */
[----:B------:R-:W-:Y:S01]  /*0420*/  IMAD.U32 R3, RZ, RZ, UR8 ;  /* 0x00000008ff037e24 */ /* 0x000fe2000f8e00ff */
[----:B------:R-:W-:Y:S01]  /*0430*/  MOV R8, UR6 ;  /* 0x0000000600087c02 */ /* 0x000fe20008000f00 */
[----:B------:R-:W-:Y:S01]  /*0440*/  VIADD R11, R11, 0x6 ;  /* 0x000000060b0b7836 */ /* 0x000fe20000000000 */
[----:B------:R-:W-:Y:S01]  /*0450*/  MOV R10, UR6 ;  /* 0x00000006000a7c02 */ /* 0x000fe20008000f00 */
[----:B------:R-:W-:Y:S01]  /*0460*/  IMAD.U32 R6, RZ, RZ, UR6 ;  /* 0x00000006ff067e24 */ /* 0x000fe2000f8e00ff */
[----:B------:R-:W-:Y:S01]  /*0470*/  MOV R30, UR6 ;  /* 0x00000006001e7c02 */ /* 0x000fe20008000f00 */
[----:B------:R-:W-:Y:S01]  /*0480*/  IMAD R11, R11, R12, UR18 ;  /* 0x000000120b0b7e24 */ /* 0x000fe2000f8e020c */
[----:B------:R-:W-:Y:S01]  /*0490*/  MOV R13, UR6 ;  /* 0x00000006000d7c02 */ /* 0x000fe20008000f00 */
[----:B------:R-:W-:Y:S01]  /*04a0*/  IMAD.U32 R12, RZ, RZ, UR6 ;  /* 0x00000006ff0c7e24 */ /* 0x000fe2000f8e00ff */
[----:B------:R-:W-:Y:S01]  /*04b0*/  IADD3 R6, PT, PT, R6, 0x4, RZ ;  /* 0x0000000406067810 */ /* 0x000fe20007ffe0ff */
[----:B------:R-:W-:Y:S01]  /*04c0*/  IMAD.U32 R9, RZ, RZ, UR8 ;  /* 0x00000008ff097e24 */ /* 0x000fe2000f8e00ff */
[----:B------:R-:W-:Y:S01]  /*04d0*/  MOV R29, UR6 ;  /* 0x00000006001d7c02 */ /* 0x000fe20008000f00 */
[----:B------:R-:W-:Y:S01]  /*04e0*/  VIADD R8, R8, 0x3 ;  /* 0x0000000308087836 */ /* 0x000fe20000000000 */
[----:B------:R-:W-:Y:S01]  /*04f0*/  IADD3 R13, PT, PT, R13, 0xb, RZ ;  /* 0x0000000b0d0d7810 */ /* 0x000fe20007ffe0ff */
[----:B------:R-:W-:-:S02]  /*0500*/  VIADD R10, R10, 0x5 ;  /* 0x000000050a0a7836 */ /* 0x000fc40000000000 */
[----:B------:R-:W-:Y:S02]  /*0510*/  VIADD R12, R12, 0xa ;  /* 0x0000000a0c0c7836 */ /* 0x000fe40000000000 */
[-C--:B------:R-:W-:Y:S02]  /*0520*/  IMAD R30, R30, R3.reuse, UR18 ;  /* 0x000000121e1e7e24 */ /* 0x080fe4000f8e0203 */
[----:B------:R-:W-:Y:S02]  /*0530*/  IMAD R8, R8, R3, UR18 ;  /* 0x0000001208087e24 */ /* 0x000fe4000f8e0203 */
[----:B------:R-:W-:Y:S01]  /*0540*/  IMAD R10, R10, R9, UR18 ;  /* 0x000000120a0a7e24 */ /* 0x000fe2000f8e0209 */
[----:B------:R-:W-:Y:S01]  /*0550*/  MOV R9, UR6 ;  /* 0x0000000600097c02 */ /* 0x000fe20008000f00 */
[----:B------:R-:W-:Y:S01]  /*0560*/  IMAD R12, R12, R3, UR18 ;  /* 0x000000120c0c7e24 */ /* 0x000fe2000f8e0203 */
[----:B------:R-:W-:Y:S01]  /*0570*/  MOV R3, UR6 ;  /* 0x0000000600037c02 */ /* 0x000fe20008000f00 */
[----:B------:R-:W-:-:S02]  /*0580*/  IMAD.U32 R31, RZ, RZ, UR6 ;  /* 0x00000006ff1f7e24 */ /* 0x000fc4000f8e00ff */
[----:B------:R-:W-:Y:S02]  /*0590*/  IMAD.U32 R5, RZ, RZ, UR8 ;  /* 0x00000008ff057e24 */ /* 0x000fe4000f8e00ff */
[----:B------:R-:W-:Y:S02]  /*05a0*/  IMAD.U32 R2, RZ, RZ, UR8 ;  /* 0x00000008ff027e24 */ /* 0x000fe4000f8e00ff */
[----:B------:R-:W-:Y:S02]  /*05b0*/  VIADD R31, R31, 0x2 ;  /* 0x000000021f1f7836 */ /* 0x000fe40000000000 */
[----:B------:R-:W-:Y:S01]  /*05c0*/  IMAD R6, R6, R5, UR18 ;  /* 0x0000001206067e24 */ /* 0x000fe2000f8e0205 */
[----:B------:R-:W-:Y:S01]  /*05d0*/  MOV R5, UR6 ;  /* 0x0000000600057c02 */ /* 0x000fe20008000f00 */
[----:B------:R-:W-:Y:S02]  /*05e0*/  IMAD.U32 R27, RZ, RZ, UR6 ;  /* 0x00000006ff1b7e24 */ /* 0x000fe4000f8e00ff */
[----:B------:R-:W-:-:S02]  /*05f0*/  VIADD R9, R9, 0x7 ;  /* 0x0000000709097836 */ /* 0x000fc40000000000 */
[----:B------:R-:W-:Y:S01]  /*0600*/  IMAD.U32 R28, RZ, RZ, UR6 ;  /* 0x00000006ff1c7e24 */ /* 0x000fe2000f8e00ff */
[----:B------:R-:W-:Y:S01]  /*0610*/  IADD3 R27, PT, PT, R27, 0x8, RZ ;  /* 0x000000081b1b7810 */ /* 0x000fe20007ffe0ff */
[----:B------:R-:W-:Y:S02]  /*0620*/  VIADD R3, R3, 0xd ;  /* 0x0000000d03037836 */ /* 0x000fe40000000000 */
[----:B------:R-:W-:Y:S01]  /*0630*/  IMAD.U32 R26, RZ, RZ, UR6 ;  /* 0x00000006ff1a7e24 */ /* 0x000fe2000f8e00ff */
[----:B------:R-:W-:Y:S01]  /*0640*/  IADD3 R28, PT, PT, R28, 0xe, RZ ;  /* 0x0000000e1c1c7810 */ /* 0x000fe20007ffe0ff */
[-C--:B------:R-:W-:Y:S02]  /*0650*/  IMAD R7, R7, R2.reuse, UR18 ;  /* 0x0000001207077e24 */ /* 0x080fe4000f8e0202 */
[-C--:B------:R-:W-:Y:S02]  /*0660*/  IMAD R31, R31, R2.reuse, UR18 ;  /* 0x000000121f1f7e24 */ /* 0x080fe4000f8e0202 */
[----:B------:R-:W-:-:S02]  /*0670*/  IMAD R9, R9, R2, UR18 ;  /* 0x0000001209097e24 */ /* 0x000fc4000f8e0202 */
[----:B------:R-:W-:Y:S01]  /*0680*/  IMAD R3, R3, R2, UR18 ;  /* 0x0000001203037e24 */ /* 0x000fe2000f8e0202 */
[----:B------:R-:W-:Y:S01]  /*0690*/  LOP3.LUT R2, R4, 0xfffffff0, RZ, 0xc0, !PT ;  /* 0xfffffff004027812 */ /* 0x000fe200078ec0ff */
[----:B------:R-:W-:Y:S02]  /*06a0*/  IMAD.U32 R18, RZ, RZ, UR8 ;  /* 0x00000008ff127e24 */ /* 0x000fe4000f8e00ff */
[----:B------:R-:W-:Y:S02]  /*06b0*/  IMAD.U32 R14, RZ, RZ, UR8 ;  /* 0x00000008ff0e7e24 */ /* 0x000fe4000f8e00ff */
[----:B------:R-:W-:Y:S02]  /*06c0*/  IMAD.U32 R16, RZ, RZ, UR8 ;  /* 0x00000008ff107e24 */ /* 0x000fe4000f8e00ff */
[----:B------:R-:W-:Y:S02]  /*06d0*/  VIADD R5, R5, 0x9 ;  /* 0x0000000905057836 */ /* 0x000fe40000000000 */
[----:B------:R-:W-:-:S02]  /*06e0*/  IMAD.U32 R15, RZ, RZ, UR8 ;  /* 0x00000008ff0f7e24 */ /* 0x000fc4000f8e00ff */
[----:B------:R-:W-:Y:S02]  /*06f0*/  IMAD.U32 R17, RZ, RZ, UR8 ;  /* 0x00000008ff117e24 */ /* 0x000fe4000f8e00ff */
[----:B------:R-:W-:Y:S02]  /*0700*/  VIADD R26, R26, 0xc ;  /* 0x0000000c1a1a7836 */ /* 0x000fe40000000000 */
[----:B------:R-:W-:Y:S02]  /*0710*/  VIADD R29, R29, 0xf ;  /* 0x0000000f1d1d7836 */ /* 0x000fe40000000000 */
[----:B------:R-:W-:Y:S01]  /*0720*/  IMAD R13, R13, R18, UR18 ;  /* 0x000000120d0d7e24 */ /* 0x000fe2000f8e0212 */
[----:B------:R-:W-:Y:S01]  /*0730*/  CS2R R18, SRZ ;  /* 0x0000000000127805 */ /* 0x000fe2000001ff00 */
[----:B------:R-:W-:Y:S02]  /*0740*/  IMAD R27, R27, R14, UR18 ;  /* 0x000000121b1b7e24 */ /* 0x000fe4000f8e020e */
[----:B------:R-:W-:-:S02]  /*0750*/  IMAD R5, R5, R16, UR18 ;  /* 0x0000001205057e24 */ /* 0x000fc4000f8e0210 */
[----:B------:R-:W-:Y:S02]  /*0760*/  IMAD R26, R26, R15, UR18 ;  /* 0x000000121a1a7e24 */ /* 0x000fe4000f8e020f */
[----:B------:R-:W-:Y:S02]  /*0770*/  IMAD R28, R28, R17, UR18 ;  /* 0x000000121c1c7e24 */ /* 0x000fe4000f8e0211 */
[----:B------:R-:W-:Y:S02]  /*0780*/  IMAD R29, R29, R14, UR18 ;  /* 0x000000121d1d7e24 */ /* 0x000fe4000f8e020e */
[----:B------:R-:W-:-:S07]  /*0790*/  IMAD.MOV R2, RZ, RZ, -R2 ;  /* 0x000000ffff027224 */ /* 0x000fce00078e0a02 */
.L_x_5:
[----:B------:R-:W0:Y:S02]  /*07a0*/  LDC.64 R14, c[0x0][0x380] ;  /* 0x0000e000ff0e7b82 */ /* 0x000e240000000a00 */
[----:B0-----:R-:W-:-:S06]  /*07b0*/  IMAD.WIDE.U32 R20, R30, 0x4, R14 ;  /* 0x000000041e147825 */ /* 0x001fcc00078e000e */
[----:B------:R-:W2:Y:S01]  /*07c0*/  LDG.E.CONSTANT R20, desc[UR14][R20.64] ;  /* 0x0000000e14147981 */ /* 0x000ea2000c1e9900 */
[----:B------:R-:W-:-:S05]  /*07d0*/  IMAD.WIDE.U32 R16, R7, 0x4, R14 ;  /* 0x0000000407107825 */ /* 0x000fca00078e000e */
[----:B------:R0:W3:Y:S01]  /*07e0*/  LDG.E.CONSTANT R23, desc[UR14][R16.64] ;  /* 0x0000000e10177981 */ /* 0x0000e2000c1e9900 */
[----:B------:R-:W-:-:S06]  /*07f0*/  IMAD.WIDE.U32 R34, R8, 0x4, R14 ;  /* 0x0000000408227825 */ /* 0x000fcc00078e000e */
[----:B------:R-:W4:Y:S01]  /*0800*/  LDG.E.CONSTANT R34, desc[UR14][R34.64] ;  /* 0x0000000e22227981 */ /* 0x000f22000c1e9900 */
[----:B0-----:R-:W-:-:S05]  /*0810*/  IMAD.WIDE.U32 R16, R31, 0x4, R14 ;  /* 0x000000041f107825 */ /* 0x001fca00078e000e */
[----:B------:R0:W5:Y:S02]  /*0820*/  LDG.E.CONSTANT R33, desc[UR14][R16.64] ;  /* 0x0000000e10217981 */ /* 0x000164000c1e9900 */
[----:B0-----:R-:W-:-:S05]  /*0830*/  IMAD.WIDE.U32 R16, R6, 0x4, R14 ;  /* 0x0000000406107825 */ /* 0x001fca00078e000e */
[----:B------:R0:W4:Y:S02]  /*0840*/  LDG.E.CONSTANT R32, desc[UR14][R16.64] ;  /* 0x0000000e10207981 */ /* 0x000124000c1e9900 */
[----:B0-----:R-:W-:-:S05]  /*0850*/  IMAD.WIDE.U32 R16, R10, 0x4, R14 ;  /* 0x000000040a107825 */ /* 0x001fca00078e000e */
[----:B------:R0:W4:Y:S02]  /*0860*/  LDG.E.CONSTANT R22, desc[UR14][R16.64] ;  /* 0x0000000e10167981 */ /* 0x000124000c1e9900 */
[----:B0-----:R-:W-:-:S05]  /*0870*/  IMAD.WIDE.U32 R16, R11, 0x4, R14 ;  /* 0x000000040b107825 */ /* 0x001fca00078e000e */
[----:B------:R2:W4:Y:S02]  /*0880*/  LDG.E.CONSTANT R21, desc[UR14][R16.64] ;  /* 0x0000000e10157981 */ /* 0x000524000c1e9900 */
[----:B--2---:R-:W0:Y:S02]  /*0890*/  F2F.F64.F32 R16, R20 ;  /* 0x0000001400107310 */ /* 0x004e240000201800 */
[C---:B0-----:R-:W-:Y:S02]  /*08a0*/  DADD R24, R16.reuse, R24 ;  /* 0x0000000010187229 */ /* 0x041fe40000000018 */
[----:B------:R-:W-:Y:S01]  /*08b0*/  DFMA R16, R16, R16, R18 ;  /* 0x000000101010722b */ /* 0x000fe20000000012 */
[----:B------:R-:W-:-:S05]  /*08c0*/  IMAD.WIDE.U32 R18, R9, 0x4, R14 ;  /* 0x0000000409127825 */ /* 0x000fca00078e000e */
[----:B------:R3:W2:Y:S02]  /*08d0*/  LDG.E.CONSTANT R20, desc[UR14][R18.64] ;  /* 0x0000000e12147981 */ /* 0x0006a4000c1e9900 */
[----:B---3--:R-:W0:Y:S02]  /*08e0*/  F2F.F64.F32 R18, R23 ;  /* 0x0000001700127310 */ /* 0x008e240000201800 */
[----:B0-----:R-:W-:Y:S02]  /*08f0*/  DADD R24, R24, R18 ;  /* 0x0000000018187229 */ /* 0x001fe40000000012 */
[----:B------:R-:W-:-:S04]  /*0900*/  DFMA R16, R18, R18, R16 ;  /* 0x000000121210722b */ /* 0x000fc80000000010 */
[----:B-----5:R-:W0:Y:S08]  /*0910*/  F2F.F64.F32 R18, R33 ;  /* 0x0000002100127310 */ /* 0x020e300000201800 */
[----:B----4-:R-:W1:Y:S01]  /*0920*/  F2F.F64.F32 R34, R34 ;  /* 0x0000002200227310 */ /* 0x010e620000201800 */
[----:B0-----:R-:W-:-:S07]  /*0930*/  DADD R24, R24, R18 ;  /* 0x0000000018187229 */ /* 0x001fce0000000012 */
[----:B------:R-:W0:Y:S01]  /*0940*/  F2F.F64.F32 R32, R32 ;  /* 0x0000002000207310 */ /* 0x000e220000201800 */
[----:B------:R-:W-:Y:S01]  /*0950*/  DFMA R36, R18, R18, R16 ;  /* 0x000000121224722b */ /* 0x000fe20000000010 */
[----:B------:R-:W-:Y:S01]  /*0960*/  IMAD.WIDE.U32 R18, R27, 0x4, R14 ;  /* 0x000000041b127825 */ /* 0x000fe200078e000e */
[----:B-1----:R-:W-:-:S04]  /*0970*/  DADD R16, R24, R34 ;  /* 0x0000000018107229 */ /* 0x002fc80000000022 */
[----:B------:R1:W3:Y:S02]  /*0980*/  LDG.E.CONSTANT R25, desc[UR14][R18.64] ;  /* 0x0000000e12197981 */ /* 0x0002e4000c1e9900 */
[----:B------:R-:W-:Y:S01]  /*0990*/  DFMA R36, R34, R34, R36 ;  /* 0x000000222224722b */ /* 0x000fe20000000024 */
[----:B------:R-:W4:Y:S01]  /*09a0*/  F2F.F64.F32 R22, R22 ;  /* 0x0000001600167310 */ /* 0x000f220000201800 */
[----:B0-----:R-:W-:-:S06]  /*09b0*/  DADD R16, R16, R32 ;  /* 0x0000000010107229 */ /* 0x001fcc0000000020 */
[----:B------:R-:W-:Y:S01]  /*09c0*/  DFMA R36, R32, R32, R36 ;  /* 0x000000202024722b */ /* 0x000fe20000000024 */
[----:B------:R-:W-:-:S04]  /*09d0*/  IMAD.WIDE.U32 R32, R5, 0x4, R14 ;  /* 0x0000000405207825 */ /* 0x000fc800078e000e */
[--C-:B------:R-:W-:Y:S02]  /*09e0*/  IMAD.WIDE.U32 R34, R12, 0x4, R14.reuse ;  /* 0x000000040c227825 */ /* 0x100fe400078e000e */
[----:B------:R-:W5:Y:S01]  /*09f0*/  LDG.E.CONSTANT R33, desc[UR14][R32.64] ;  /* 0x0000000e20217981 */ /* 0x000f62000c1e9900 */
[----:B-1----:R-:W0:Y:S01]  /*0a00*/  F2F.F64.F32 R18, R21 ;  /* 0x0000001500127310 */ /* 0x002e220000201800 */
[----:B----4-:R-:W-:Y:S02]  /*0a10*/  DADD R16, R16, R22 ;  /* 0x0000000010107229 */ /* 0x010fe40000000016 */
[----:B------:R-:W4:Y:S01]  /*0a20*/  LDG.E.CONSTANT R34, desc[UR14][R34.64] ;  /* 0x0000000e22227981 */ /* 0x000f22000c1e9900 */
[----:B------:R-:W-:Y:S01]  /*0a30*/  DFMA R36, R22, R22, R36 ;  /* 0x000000161624722b */ /* 0x000fe20000000024 */
[----:B------:R-:W-:-:S05]  /*0a40*/  IMAD.WIDE.U32 R22, R13, 0x4, R14 ;  /* 0x000000040d167825 */ /* 0x000fca00078e000e */
[----:B------:R1:W4:Y:S01]  /*0a50*/  LDG.E.CONSTANT R24, desc[UR14][R22.64] ;  /* 0x0000000e16187981 */ /* 0x000322000c1e9900 */
[----:B0-----:R-:W-:Y:S01]  /*0a60*/  DADD R16, R16, R18 ;  /* 0x0000000010107229 */ /* 0x001fe20000000012 */
[----:B-1----:R-:W-:Y:S01]  /*0a70*/  IMAD.WIDE.U32 R22, R26, 0x4, R14 ;  /* 0x000000041a167825 */ /* 0x002fe200078e000e */
[----:B------:R-:W-:-:S04]  /*0a80*/  DFMA R18, R18, R18, R36 ;  /* 0x000000121212722b */ /* 0x000fc80000000024 */
[----:B------:R0:W4:Y:S02]  /*0a90*/  LDG.E.CONSTANT R32, desc[UR14][R22.64] ;  /* 0x0000000e16207981 */ /* 0x000124000c1e9900 */
[----:B0-----:R-:W-:-:S06]  /*0aa0*/  IMAD.WIDE.U32 R22, R3, 0x4, R14 ;  /* 0x0000000403167825 */ /* 0x001fcc00078e000e */
[----:B------:R-:W4:Y:S01]  /*0ab0*/  LDG.E.CONSTANT R22, desc[UR14][R22.64] ;  /* 0x0000000e16167981 */ /* 0x000f22000c1e9900 */
[----:B--2---:R-:W0:Y:S02]  /*0ac0*/  F2F.F64.F32 R20, R20 ;  /* 0x0000001400147310 */ /* 0x004e240000201800 */
[----:B0-----:R-:W-:Y:S02]  /*0ad0*/  DADD R16, R16, R20 ;  /* 0x0000000010107229 */ /* 0x001fe40000000014 */
[----:B------:R-:W-:Y:S01]  /*0ae0*/  DFMA R20, R20, R20, R18 ;  /* 0x000000141414722b */ /* 0x000fe20000000012 */
[----:B------:R-:W-:-:S06]  /*0af0*/  IMAD.WIDE.U32 R18, R28, 0x4, R14 ;  /* 0x000000041c127825 */ /* 0x000fcc00078e000e */
[----:B------:R-:W2:Y:S01]  /*0b00*/  LDG.E.CONSTANT R18, desc[UR14][R18.64] ;  /* 0x0000000e12127981 */ /* 0x000ea2000c1e9900 */
        /* <DEDUP_REMOVED lines=9> */
[----:B------:R-:W-:Y:S02]  /*0ba0*/  DFMA R20, R14, R14, R20 ;  /* 0x0000000e0e14722b */ /* 0x000fe40000000014 */
[----:B-1----:R-:W-:-:S05]  /*0bb0*/  DADD R16, R16, R34 ;  /* 0x0000000010107229 */ /* 0x002fca0000000022 */
[----:B------:R-:W1:Y:S01]  /*0bc0*/  F2F.F64.F32 R32, R32 ;  /* 0x0000002000207310 */ /* 0x000e620000201800 */
[----:B------:R-:W-:Y:S01]  /*0bd0*/  DFMA R20, R34, R34, R20 ;  /* 0x000000222214722b */ /* 0x000fe20000000014 */
[----:B------:R-:W-:Y:S01]  /*0be0*/  MOV R14, UR6 ;  /* 0x00000006000e7c02 */ /* 0x000fe20008000f00 */
[----:B0-----:R-:W-:-:S04]  /*0bf0*/  DADD R16, R16, R24 ;  /* 0x0000000010107229 */ /* 0x001fc80000000018 */
[----:B------:R-:W-:Y:S02]  /*0c00*/  VIADD R14, R14, 0x10 ;  /* 0x000000100e0e7836 */ /* 0x000fe40000000000 */
[----:B------:R-:W-:Y:S01]  /*0c10*/  DFMA R20, R24, R24, R20 ;  /* 0x000000181814722b */ /* 0x000fe20000000014 */
[----:B------:R-:W0:Y:S02]  /*0c20*/  F2F.F64.F32 R22, R22 ;  /* 0x0000001600167310 */ /* 0x000e240000201800 */
[----:B------:R-:W-:Y:S01]  /*0c30*/  R2UR UR6, R14 ;  /* 0x000000000e0672ca */ /* 0x000fe200000e0000 */
[----:B-1----:R-:W-:-:S04]  /*0c40*/  DADD R16, R16, R32 ;  /* 0x0000000010107229 */ /* 0x002fc80000000020 */
[----:B------:R-:W-:Y:S01]  /*0c50*/  DFMA R20, R32, R32, R20 ;  /* 0x000000202014722b */ /* 0x000fe20000000014 */
[----:B------:R-:W-:-:S03]  /*0c60*/  IADD3 R2, PT, PT, R2, 0x10, RZ ;  /* 0x0000001002027810 */ /* 0x000fc60007ffe0ff */
[----:B0-----:R-:W-:-:S04]  /*0c70*/  DADD R16, R16, R22 ;  /* 0x0000000010107229 */ /* 0x001fc80000000016 */
[----:B------:R-:W-:Y:S01]  /*0c80*/  DFMA R20, R22, R22, R20 ;  /* 0x000000161614722b */ /* 0x000fe20000000014 */
[----:B------:R-:W-:Y:S01]  /*0c90*/  ISETP.NE.AND P0, PT, R2, RZ, PT ;  /* 0x000000ff0200720c */ /* 0x000fe20003f05270 */
[----:B------:R-:W-:Y:S02]  /*0ca0*/  IMAD.U32 R24, RZ, RZ, UR8 ;  /* 0x00000008ff187e24 */ /* 0x000fe4000f8e00ff */
[----:B------:R-:W-:Y:S02]  /*0cb0*/  IMAD.U32 R25, RZ, RZ, UR8 ;  /* 0x00000008ff197e24 */ /* 0x000fe4000f8e00ff */
[C---:B------:R-:W-:Y:S01]  /*0cc0*/  IMAD R31, R24.reuse, 0x10, R31 ;  /* 0x00000010181f7824 */ /* 0x040fe200078e021f */
[----:B------:R-:W-:Y:S02]  /*0cd0*/  LEA R9, R24, R9, 0x4 ;  /* 0x0000000918097211 */ /* 0x000fe400078e20ff */
[----:B------:R-:W-:Y:S01]  /*0ce0*/  LEA R8, R25, R8, 0x4 ;  /* 0x0000000819087211 */ /* 0x000fe200078e20ff */
[----:B------:R-:W-:Y:S01]  /*0cf0*/  IMAD.U32 R34, RZ, RZ, UR8 ;  /* 0x00000008ff227e24 */ /* 0x000fe2000f8e00ff */
[----:B------:R-:W-:Y:S01]  /*0d00*/  MOV R33, UR8 ;  /* 0x0000000800217c02 */ /* 0x000fe20008000f00 */
[----:B------:R-:W-:Y:S01]  /*0d10*/  IMAD.U32 R35, RZ, RZ, UR8 ;  /* 0x00000008ff237e24 */ /* 0x000fe2000f8e00ff */
[----:B------:R-:W-:Y:S01]  /*0d20*/  MOV R22, UR8 ;  /* 0x0000000800167c02 */ /* 0x000fe20008000f00 */
[----:B------:R-:W-:-:S02]  /*0d30*/  IMAD.U32 R32, RZ, RZ, UR8 ;  /* 0x00000008ff207e24 */ /* 0x000fc4000f8e00ff */
[----:B------:R-:W-:Y:S01]  /*0d40*/  IMAD.U32 R23, RZ, RZ, UR8 ;  /* 0x00000008ff177e24 */ /* 0x000fe2000f8e00ff */
[----:B------:R-:W-:Y:S01]  /*0d50*/  LEA R7, R34, R7, 0x4 ;  /* 0x0000000722077211 */ /* 0x000fe200078e20ff */
[----:B------:R-:W-:Y:S02]  /*0d60*/  IMAD R6, R33, 0x10, R6 ;  /* 0x0000001021067824 */ /* 0x000fe400078e0206 */
[----:B------:R-:W-:Y:S02]  /*0d70*/  IMAD R10, R35, 0x10, R10 ;  /* 0x00000010230a7824 */ /* 0x000fe400078e020a */
[----:B------:R-:W-:Y:S02]  /*0d80*/  IMAD R11, R22, 0x10, R11 ;  /* 0x00000010160b7824 */ /* 0x000fe400078e020b */
[----:B------:R-:W-:Y:S02]  /*0d90*/  IMAD R27, R32, 0x10, R27 ;  /* 0x00000010201b7824 */ /* 0x000fe400078e021b */
[----:B------:R-:W-:-:S02]  /*0da0*/  IMAD R13, R22, 0x10, R13 ;  /* 0x00000010160d7824 */ /* 0x000fc400078e020d */
[----:B------:R-:W-:Y:S01]  /*0db0*/  IMAD R26, R23, 0x10, R26 ;  /* 0x00000010171a7824 */ /* 0x000fe200078e021a */
[----:B--2---:R-:W0:Y:S08]  /*0dc0*/  F2F.F64.F32 R14, R18 ;  /* 0x00000012000e7310 */ /* 0x004e300000201800 */
[----:B------:R-:W1:Y:S01]  /*0dd0*/  F2F.F64.F32 R18, R19 ;  /* 0x0000001300127310 */ /* 0x000e620000201800 */
[----:B0-----:R-:W-:-:S02]  /*0de0*/  DADD R16, R16, R14 ;  /* 0x0000000010107229 */ /* 0x001fc4000000000e */
[----:B------:R-:W-:Y:S01]  /*0df0*/  DFMA R20, R14, R14, R20 ;  /* 0x0000000e0e14722b */ /* 0x000fe20000000014 */
[----:B------:R-:W-:Y:S01]  /*0e00*/  IMAD.U32 R14, RZ, RZ, UR8 ;  /* 0x00000008ff0e7e24 */ /* 0x000fe2000f8e00ff */
[----:B------:R-:W-:-:S04]  /*0e10*/  MOV R15, UR8 ;  /* 0x00000008000f7c02 */ /* 0x000fc80008000f00 */
[----:B-1----:R-:W-:Y:S01]  /*0e20*/  DADD R24, R16, R18 ;  /* 0x0000000010187229 */ /* 0x002fe20000000012 */
[----:B------:R-:W-:Y:S02]  /*0e30*/  IMAD.U32 R17, RZ, RZ, UR8 ;  /* 0x00000008ff117e24 */ /* 0x000fe4000f8e00ff */
[----:B------:R-:W-:Y:S01]  /*0e40*/  IMAD.U32 R16, RZ, RZ, UR8 ;  /* 0x00000008ff107e24 */ /* 0x000fe2000f8e00ff */
[----:B------:R-:W-:Y:S01]  /*0e50*/  DFMA R18, R18, R18, R20 ;  /* 0x000000121212722b */ /* 0x000fe20000000014 */
[C---:B------:R-:W-:Y:S01]  /*0e60*/  IMAD R5, R14.reuse, 0x10, R5 ;  /* 0x000000100e057824 */ /* 0x040fe200078e0205 */
[C---:B------:R-:W-:Y:S01]  /*0e70*/  LEA R12, R15.reuse, R12, 0x4 ;  /* 0x0000000c0f0c7211 */ /* 0x040fe200078e20ff */
[----:B------:R-:W-:Y:S01]  /*0e80*/  IMAD R28, R15, 0x10, R28 ;  /* 0x000000100f1c7824 */ /* 0x000fe200078e021c */
[----:B------:R-:W-:Y:S01]  /*0e90*/  LEA R3, R14, R3, 0x4 ;  /* 0x000000030e037211 */ /* 0x000fe200078e20ff */
[----:B------:R-:W-:Y:S01]  /*0ea0*/  IMAD R29, R16, 0x10, R29 ;  /* 0x00000010101d7824 */ /* 0x000fe200078e021d */
[----:B------:R-:W-:Y:S01]  /*0eb0*/  LEA R30, R17, R30, 0x4 ;  /* 0x0000001e111e7211 */ /* 0x000fe200078e20ff */
[----:B------:R-:W-:Y:S06]  /*0ec0*/  @P0 BRA `(.L_x_5) ;  /* 0xfffffff800340947 */ /* 0x000fec000383ffff */
.L_x_4:
[----:B------:R-:W-:-:S13]  /*0ed0*/  LOP3.LUT P0, R2, R4, 0xf, RZ, 0xc0, !PT ;  /* 0x0000000f04027812 */ /* 0x000fda000780c0ff */
[----:B------:R-:W-:Y:S05]  /*0ee0*/  @!P0 BRA `(.L_x_3) ;  /* 0x0000000400b08947 */ /* 0x000fea0003800000 */
[----:B------:R-:W-:Y:S02]  /*0ef0*/  ISETP.GE.U32.AND P0, PT, R2, 0x8, PT ;  /* 0x000000080200780c */ /* 0x000fe40003f06070 */
[----:B------:R-:W-:-:S04]  /*0f00*/  LOP3.LUT R16, R4, 0x7, RZ, 0xc0, !PT ;  /* 0x0000000704107812 */ /* 0x000fc800078ec0ff */
[----:B------:R-:W-:-:S07]  /*0f10*/  ISETP.NE.AND P1, PT, R16, RZ, PT ;  /* 0x000000ff1000720c */ /* 0x000fce0003f25270 */
[----:B------:R-:W-:Y:S06]  /*0f20*/  @!P0 BRA `(.L_x_6) ;  /* 0x0000000000d88947 */ /* 0x000fec0003800000 */
[----:B------:R-:W0:Y:S01]  /*0f30*/  LDC.64 R8, c[0x0][0x380] ;  /* 0x0000e000ff087b82 */ /* 0x000e220000000a00 */
[----:B------:R-:W-:Y:S02]  /*0f40*/  IMAD.U32 R5, RZ, RZ, UR6 ;  /* 0x00000006ff057e24 */ /* 0x000fe4000f8e00ff */
[----:B------:R-:W-:-:S04]  /*0f50*/  IMAD.U32 R2, RZ, RZ, UR8 ;  /* 0x00000008ff027e24 */ /* 0x000fc8000f8e00ff */
[----:B------:R-:W-:-:S04]  /*0f60*/  IMAD R5, R5, R2, UR18 ;  /* 0x0000001205057e24 */ /* 0x000fc8000f8e0202 */
[C---:B0-----:R-:W-:Y:S01]  /*0f70*/  IMAD.WIDE.U32 R2, R5.reuse, 0x4, R8 ;  /* 0x0000000405027825 */ /* 0x041fe200078e0008 */
[----:B------:R-:W-:-:S04]  /*0f80*/  IADD3 R5, PT, PT, R5, UR8, RZ ;  /* 0x0000000805057c10 */ /* 0x000fc8000fffe0ff */
[----:B------:R-:W2:Y:S01]  /*0f90*/  LDG.E.CONSTANT R11, desc[UR14][R2.64] ;  /* 0x0000000e020b7981 */ /* 0x000ea2000c1e9900 */
[----:B------:R-:W-:-:S04]  /*0fa0*/  IMAD.WIDE.U32 R12, R5, 0x4, R8 ;  /* 0x00000004050c7825 */ /* 0x000fc800078e0008 */
[----:B------:R-:W-:Y:S01]  /*0fb0*/  VIADD R5, R5, UR8 ;  /* 0x0000000805057c36 */ /* 0x000fe20008000000 */
[----:B------:R-:W3:Y:S03]  /*0fc0*/  LDG.E.CONSTANT R17, desc[UR14][R12.64] ;  /* 0x0000000e0c117981 */ /* 0x000ee6000c1e9900 */
[----:B------:R-:W-:-:S04]  /*0fd0*/  IMAD.WIDE.U32 R14, R5, 0x4, R8 ;  /* 0x00000004050e7825 */ /* 0x000fc800078e0008 */
[----:B------:R-:W-:Y:S01]  /*0fe0*/  VIADD R5, R5, UR8 ;  /* 0x0000000805057c36 */ /* 0x000fe20008000000 */
[----:B------:R-:W4:Y:S03]  /*0ff0*/  LDG.E.CONSTANT R10, desc[UR14][R14.64] ;  /* 0x0000000e0e0a7981 */ /* 0x000f26000c1e9900 */
[C---:B------:R-:W-:Y:S01]  /*1000*/  IMAD.WIDE.U32 R20, R5.reuse, 0x4, R8 ;  /* 0x0000000405147825 */ /* 0x040fe200078e0008 */
[----:B------:R-:W-:-:S04]  /*1010*/  IADD3 R5, PT, PT, R5, UR8, RZ ;  /* 0x0000000805057c10 */ /* 0x000fc8000fffe0ff */
[----:B------:R-:W5:Y:S01]  /*1020*/  LDG.E.CONSTANT R7, desc[UR14][R20.64] ;  /* 0x0000000e14077981 */ /* 0x000f62000c1e9900 */
[----:B------:R-:W-:-:S04]  /*1030*/  IMAD.WIDE.U32 R22, R5, 0x4, R8 ;  /* 0x0000000405167825 */ /* 0x000fc800078e0008 */
[----:B------:R-:W-:Y:S01]  /*1040*/  VIADD R5, R5, UR8 ;  /* 0x0000000805057c36 */ /* 0x000fe20008000000 */
[----:B------:R-:W5:Y:S03]  /*1050*/  LDG.E.CONSTANT R6, desc[UR14][R22.64] ;  /* 0x0000000e16067981 */ /* 0x000f66000c1e9900 */
[----:B------:R-:W-:-:S04]  /*1060*/  IMAD.WIDE.U32 R26, R5, 0x4, R8 ;  /* 0x00000004051a7825 */ /* 0x000fc800078e0008 */
[----:B------:R-:W-:Y:S01]  /*1070*/  VIADD R5, R5, UR8 ;  /* 0x0000000805057c36 */ /* 0x000fe20008000000 */
[----:B------:R-:W5:Y:S03]  /*1080*/  LDG.E.CONSTANT R3, desc[UR14][R26.64] ;  /* 0x0000000e1a037981 */ /* 0x000f66000c1e9900 */
[C---:B------:R-:W-:Y:S01]  /*1090*/  IMAD.WIDE.U32 R28, R5.reuse, 0x4, R8 ;  /* 0x00000004051c7825 */ /* 0x040fe200078e0008 */
[----:B------:R-:W-:-:S04]  /*10a0*/  IADD3 R31, PT, PT, R5, UR8, RZ ;  /* 0x00000008051f7c10 */ /* 0x000fc8000fffe0ff */
[----:B------:R-:W5:Y:S01]  /*10b0*/  LDG.E.CONSTANT R2, desc[UR14][R28.64] ;  /* 0x0000000e1c027981 */ /* 0x000f62000c1e9900 */
[----:B------:R-:W-:-:S05]  /*10c0*/  IMAD.WIDE.U32 R30, R31, 0x4, R8 ;  /* 0x000000041f1e7825 */ /* 0x000fca00078e0008 */
[----:B------:R-:W5:Y:S01]  /*10d0*/  LDG.E.CONSTANT R5, desc[UR14][R30.64] ;  /* 0x0000000e1e057981 */ /* 0x000f62000c1e9900 */
[----:B--2---:R-:W0:Y:S08]  /*10e0*/  F2F.F64.F32 R8, R11 ;  /* 0x0000000b00087310 */ /* 0x004e300000201800 */
[----:B---3--:R-:W1:Y:S01]  /*10f0*/  F2F.F64.F32 R12, R17 ;  /* 0x00000011000c7310 */ /* 0x008e620000201800 */
[----:B0-----:R-:W-:-:S07]  /*1100*/  DADD R24, R24, R8 ;  /* 0x0000000018187229 */ /* 0x001fce0000000008 */
[----:B----4-:R-:W0:Y:S01]  /*1110*/  F2F.F64.F32 R14, R10 ;  /* 0x0000000a000e7310 */ /* 0x010e220000201800 */
[----:B------:R-:W-:Y:S02]  /*1120*/  DFMA R8, R8, R8, R18 ;  /* 0x000000080808722b */ /* 0x000fe40000000012 */
[----:B-1----:R-:W-:-:S06]  /*1130*/  DADD R24, R24, R12 ;  /* 0x0000000018187229 */ /* 0x002fcc000000000c */
[----:B------:R-:W-:Y:S01]  /*1140*/  DFMA R8, R12, R12, R8 ;  /* 0x0000000c0c08722b */ /* 0x000fe20000000008 */
[----:B-----5:R1:W2:Y:S01]  /*1150*/  F2F.F64.F32 R12, R7 ;  /* 0x00000007000c7310 */ /* 0x0202a20000201800 */
[----:B0-----:R-:W-:-:S06]  /*1160*/  DADD R24, R24, R14 ;  /* 0x0000000018187229 */ /* 0x001fcc000000000e */
[----:B------:R-:W-:Y:S01]  /*1170*/  DFMA R8, R14, R14, R8 ;  /* 0x0000000e0e08722b */ /* 0x000fe20000000008 */
[----:B------:R0:W3:Y:S01]  /*1180*/  F2F.F64.F32 R14, R6 ;  /* 0x00000006000e7310 */ /* 0x0000e20000201800 */
[----:B-1----:R-:W-:Y:S01]  /*1190*/  IMAD.U32 R7, RZ, RZ, UR6 ;  /* 0x00000006ff077e24 */ /* 0x002fe2000f8e00ff */
[----:B--2---:R-:W-:-:S03]  /*11a0*/  DADD R24, R24, R12 ;  /* 0x0000000018187229 */ /* 0x004fc6000000000c */
[----:B0-----:R-:W-:Y:S02]  /*11b0*/  VIADD R6, R7, 0x8 ;  /* 0x0000000807067836 */ /* 0x001fe40000000000 */
[----:B------:R-:W-:Y:S01]  /*11c0*/  DFMA R8, R12, R12, R8 ;  /* 0x0000000c0c08722b */ /* 0x000fe20000000008 */
[----:B------:R-:W-:Y:S02]  /*11d0*/  F2F.F64.F32 R10, R2 ;  /* 0x00000002000a7310 */ /* 0x000fe40000201800 */
[----:B------:R-:W-:Y:S01]  /*11e0*/  R2UR UR6, R6 ;  /* 0x00000000060672ca */ /* 0x000fe200000e0000 */
[----:B---3--:R-:W-:-:S04]  /*11f0*/  DADD R24, R24, R14 ;  /* 0x0000000018187229 */ /* 0x008fc8000000000e */
[----:B------:R-:W-:Y:S01]  /*1200*/  DFMA R8, R14, R14, R8 ;  /* 0x0000000e0e08722b */ /* 0x000fe20000000008 */
[----:B------:R-:W0:Y:S08]  /*1210*/  F2F.F64.F32 R12, R3 ;  /* 0x00000003000c7310 */ /* 0x000e300000201800 */
[----:B------:R-:W1:Y:S01]  /*1220*/  F2F.F64.F32 R18, R5 ;  /* 0x0000000500127310 */ /* 0x000e620000201800 */
[----:B0-----:R-:W-:-:S02]  /*1230*/  DADD R24, R24, R12 ;  /* 0x0000000018187229 */ /* 0x001fc4000000000c */
[----:B------:R-:W-:-:S06]  /*1240*/  DFMA R8, R12, R12, R8 ;  /* 0x0000000c0c08722b */ /* 0x000fcc0000000008 */
[----:B------:R-:W-:Y:S02]  /*1250*/  DADD R24, R24, R10 ;  /* 0x0000000018187229 */ /* 0x000fe4000000000a */
[----:B------:R-:W-:-:S06]  /*1260*/  DFMA R8, R10, R10, R8 ;  /* 0x0000000a0a08722b */ /* 0x000fcc0000000008 */
[----:B-1----:R-:W-:Y:S02]  /*1270*/  DADD R24, R24, R18 ;  /* 0x0000000018187229 */ /* 0x002fe40000000012 */
[----:B------:R-:W-:-:S11]  /*1280*/  DFMA R18, R18, R18, R8 ;  /* 0x000000121212722b */ /* 0x000fd60000000008 */
.L_x_6:
[----:B------:R-:W-:Y:S05]  /*1290*/  @!P1 BRA `(.L_x_3) ;  /* 0x0000000000c49947 */ /* 0x000fea0003800000 */
[----:B------:R-:W-:Y:S02]  /*12a0*/  ISETP.GE.U32.AND P0, PT, R16, 0x4, PT ;  /* 0x000000041000780c */ /* 0x000fe40003f06070 */
[----:B------:R-:W-:-:S04]  /*12b0*/  LOP3.LUT R4, R4, 0x3, RZ, 0xc0, !PT ;  /* 0x0000000304047812 */ /* 0x000fc800078ec0ff */
[----:B------:R-:W-:-:S07]  /*12c0*/  ISETP.NE.AND P1, PT, R4, RZ, PT ;  /* 0x000000ff0400720c */ /* 0x000fce0003f25270 */
[----:B------:R-:W-:Y:S06]  /*12d0*/  @!P0 BRA `(.L_x_7) ;  /* 0x0000000000788947 */ /* 0x000fec0003800000 */
[----:B------:R-:W0:Y:S01]  /*12e0*/  LDC.64 R2, c[0x0][0x380] ;  /* 0x0000e000ff027b82 */ /* 0x000e220000000a00 */
[----:B------:R-:W-:Y:S01]  /*12f0*/  MOV R5, UR6 ;  /* 0x0000000600057c02 */ /* 0x000fe20008000f00 */
[----:B------:R-:W-:-:S04]  /*1300*/  IMAD.U32 R6, RZ, RZ, UR8 ;  /* 0x00000008ff067e24 */ /* 0x000fc8000f8e00ff */
[----:B------:R-:W-:-:S04]  /*1310*/  IMAD R5, R5, R6, UR18 ;  /* 0x0000001205057e24 */ /* 0x000fc8000f8e0206 */
[C---:B------:R-:W-:Y:S02]  /*1320*/  VIADD R11, R5.reuse, UR8 ;  /* 0x00000008050b7c36 */ /* 0x040fe40008000000 */
[----:B0-----:R-:W-:-:S05]  /*1330*/  IMAD.WIDE.U32 R6, R5, 0x4, R2 ;  /* 0x0000000405067825 */ /* 0x001fca00078e0002 */
[----:B------:R-:W2:Y:S01]  /*1340*/  LDG.E.CONSTANT R5, desc[UR14][R6.64] ;  /* 0x0000000e06057981 */ /* 0x000ea2000c1e9900 */
[C---:B------:R-:W-:Y:S01]  /*1350*/  IMAD.WIDE.U32 R8, R11.reuse, 0x4, R2 ;  /* 0x000000040b087825 */ /* 0x040fe200078e0002 */
[----:B------:R-:W-:-:S05]  /*1360*/  IADD3 R11, PT, PT, R11, UR8, RZ ;  /* 0x000000080b0b7c10 */ /* 0x000fca000fffe0ff */
[----:B------:R0:W3:Y:S01]  /*1370*/  LDG.E.CONSTANT R8, desc[UR14][R8.64] ;  /* 0x0000000e08087981 */ /* 0x0000e2000c1e9900 */
[----:B------:R-:W-:-:S04]  /*1380*/  IMAD.WIDE.U32 R12, R11, 0x4, R2 ;  /* 0x000000040b0c7825 */ /* 0x000fc800078e0002 */
[----:B------:R-:W-:Y:S02]  /*1390*/  VIADD R15, R11, UR8 ;  /* 0x000000080b0f7c36 */ /* 0x000fe40008000000 */
[----:B------:R-:W4:Y:S02]  /*13a0*/  LDG.E.CONSTANT R12, desc[UR14][R12.64] ;  /* 0x0000000e0c0c7981 */ /* 0x000f24000c1e9900 */
[----:B------:R-:W-:-:S06]  /*13b0*/  IMAD.WIDE.U32 R14, R15, 0x4, R2 ;  /* 0x000000040f0e7825 */ /* 0x000fcc00078e0002 */
[----:B------:R-:W5:Y:S01]  /*13c0*/  LDG.E.CONSTANT R14, desc[UR14][R14.64] ;  /* 0x0000000e0e0e7981 */ /* 0x000f62000c1e9900 */
[----:B0-----:R-:W-:Y:S01]  /*13d0*/  IMAD.U32 R9, RZ, RZ, UR6 ;  /* 0x00000006ff097e24 */ /* 0x001fe2000f8e00ff */
[----:B--2---:R0:W1:Y:S08]  /*13e0*/  F2F.F64.F32 R2, R5 ;  /* 0x0000000500027310 */ /* 0x0040700000201800 */
[----:B---3--:R-:W2:Y:S01]  /*13f0*/  F2F.F64.F32 R10, R8 ;  /* 0x00000008000a7310 */ /* 0x008ea20000201800 */
[----:B0-----:R-:W-:-:S04]  /*1400*/  IADD3 R5, PT, PT, R9, 0x4, RZ ;  /* 0x0000000409057810 */ /* 0x001fc80007ffe0ff */
[----:B------:R-:W-:Y:S01]  /*1410*/  R2UR UR6, R5 ;  /* 0x00000000050672ca */ /* 0x000fe200000e0000 */
[----:B-1----:R-:W-:Y:S02]  /*1420*/  DADD R24, R24, R2 ;  /* 0x0000000018187229 */ /* 0x002fe40000000002 */
[----:B----4-:R-:W0:Y:S01]  /*1430*/  F2F.F64.F32 R6, R12 ;  /* 0x0000000c00067310 */ /* 0x010e220000201800 */
[----:B------:R-:W-:-:S05]  /*1440*/  DFMA R2, R2, R2, R18 ;  /* 0x000000020202722b */ /* 0x000fca0000000012 */
[----:B--2---:R-:W-:Y:S02]  /*1450*/  DADD R24, R24, R10 ;  /* 0x0000000018187229 */ /* 0x004fe4000000000a */
[----:B-----5:R-:W1:Y:S01]  /*1460*/  F2F.F64.F32 R18, R14 ;  /* 0x0000000e00127310 */ /* 0x020e620000201800 */
[----:B------:R-:W-:-:S05]  /*1470*/  DFMA R2, R10, R10, R2 ;  /* 0x0000000a0a02722b */ /* 0x000fca0000000002 */
[----:B0-----:R-:W-:-:S03]  /*1480*/  DADD R24, R24, R6 ;  /* 0x0000000018187229 */ /* 0x001fc60000000006 */
[----:B------:R-:W-:-:S05]  /*1490*/  DFMA R2, R6, R6, R2 ;  /* 0x000000060602722b */ /* 0x000fca0000000002 */
[----:B-1----:R-:W-:-:S03]  /*14a0*/  DADD R24, R24, R18 ;  /* 0x0000000018187229 */ /* 0x002fc60000000012 */
[----:B------:R-:W-:-:S11]  /*14b0*/  DFMA R18, R18, R18, R2 ;  /* 0x000000121212722b */ /* 0x000fd60000000002 */
.L_x_7:
[----:B------:R-:W-:Y:S05]  /*14c0*/  @!P1 BRA `(.L_x_3) ;  /* 0x0000000000389947 */ /* 0x000fea0003800000 */
[----:B------:R-:W0:Y:S01]  /*14d0*/  LDC.64 R6, c[0x0][0x380] ;  /* 0x0000e000ff067b82 */ /* 0x000e220000000a00 */
[----:B------:R-:W-:Y:S01]  /*14e0*/  IMAD.U32 R9, RZ, RZ, UR6 ;  /* 0x00000006ff097e24 */ /* 0x000fe2000f8e00ff */
[----:B------:R-:W-:Y:S01]  /*14f0*/  IADD3 R8, PT, PT, -R4, RZ, RZ ;  /* 0x000000ff04087210 */ /* 0x000fe20007ffe1ff */
[----:B------:R-:W-:-:S04]  /*1500*/  IMAD.U32 R2, RZ, RZ, UR8 ;  /* 0x00000008ff027e24 */ /* 0x000fc8000f8e00ff */
[----:B------:R-:W-:-:S07]  /*1510*/  IMAD R9, R9, R2, UR18 ;  /* 0x0000001209097e24 */ /* 0x000fce000f8e0202 */
.L_x_8:
[----:B0-----:R-:W-:-:S06]  /*1520*/  IMAD.WIDE.U32 R2, R9, 0x4, R6 ;  /* 0x0000000409027825 */ /* 0x001fcc00078e0006 */
[----:B------:R-:W2:Y:S01]  /*1530*/  LDG.E.CONSTANT R2, desc[UR14][R2.64] ;  /* 0x0000000e02027981 */ /* 0x000ea2000c1e9900 */
[----:B------:R-:W-:Y:S02]  /*1540*/  VIADD R8, R8, 0x1 ;  /* 0x0000000108087836 */ /* 0x000fe40000000000 */
[----:B------:R-:W-:-:S03]  /*1550*/  VIADD R9, R9, UR8 ;  /* 0x0000000809097c36 */ /* 0x000fc60008000000 */
[----:B------:R-:W-:Y:S01]  /*1560*/  ISETP.NE.AND P0, PT, R8, RZ, PT ;  /* 0x000000ff0800720c */ /* 0x000fe20003f05270 */
[----:B--2---:R-:W0:Y:S02]  /*1570*/  F2F.F64.F32 R4, R2 ;  /* 0x0000000200047310 */ /* 0x004e240000201800 */
[C---:B0-----:R-:W-:Y:S02]  /*1580*/  DADD R24, R4.reuse, R24 ;  /* 0x0000000004187229 */ /* 0x041fe40000000018 */
[----:B------:R-:W-:-:S08]  /*1590*/  DFMA R18, R4, R4, R18 ;  /* 0x000000040412722b */ /* 0x000fd00000000012 */
[----:B------:R-:W-:Y:S05]  /*15a0*/  @P0 BRA `(.L_x_8) ;  /* 0xfffffffc00dc0947 */ /* 0x000fea000383ffff */
.L_x_3:
[----:B------:R-:W-:Y:S02]  /*15b0*/  ISETP.GE.U32.AND P0, PT, R0, UR4, PT ;  /* 0x0000000400007c0c */ /* 0x000fe4000bf06070 */
[----:B------:R-:W-:Y:S02]  /*15c0*/  CS2R R20, SRZ ;  /* 0x0000000000147805 */ /* 0x000fe4000001ff00 */
[----:B------:R-:W-:-:S09]  /*15d0*/  CS2R R22, SRZ ;  /* 0x0000000000167805 */ /* 0x000fd2000001ff00 */
[----:B------:R-:W-:Y:S05]  /*15e0*/  @P0 BRA `(.L_x_9) ;  /* 0x0000000800700947 */ /* 0x000fea0003800000 */
[C---:B--2---:R-:W-:Y:S02]  /*15f0*/  IADD3 R2, PT, PT, R0.reuse, -UR4, RZ ;  /* 0x8000000400027c10 */ /* 0x044fe4000fffe0ff */
[----:B------:R-:W-:Y:S02]  /*1600*/  CS2R R22, SRZ ;  /* 0x0000000000167805 */ /* 0x000fe4000001ff00 */
[----:B------:R-:W-:Y:S02]  /*1610*/  IADD3 R14, PT, PT, -R0, UR4, RZ ;  /* 0x00000004000e7c10 */ /* 0x000fe4000fffe1ff */
[----:B------:R-:W-:Y:S02]  /*1620*/  CS2R R20, SRZ ;  /* 0x0000000000147805 */ /* 0x000fe4000001ff00 */
[----:B------:R-:W-:Y:S02]  /*1630*/  ISETP.GT.U32.AND P1, PT, R2, -0x8, PT ;  /* 0xfffffff80200780c */ /* 0x000fe40003f24070 */
[----:B------:R-:W-:-:S04]  /*1640*/  LOP3.LUT R26, R14, 0x7, RZ, 0xc0, !PT ;  /* 0x000000070e1a7812 */ /* 0x000fc800078ec0ff */
[----:B------:R-:W-:-:S07]  /*1650*/  ISETP.NE.AND P0, PT, R26, RZ, PT ;  /* 0x000000ff1a00720c */ /* 0x000fce0003f05270 */
[----:B------:R-:W-:Y:S06]  /*1660*/  @P1 BRA `(.L_x_10) ;  /* 0x00000004002c1947 */ /* 0x000fec0003800000 */
[----:B------:R-:W0:Y:S01]  /*1670*/  LDC.64 R2, c[0x0][0x380] ;  /* 0x0000e000ff027b82 */ /* 0x000e220000000a00 */
[----:B------:R-:W-:Y:S01]  /*1680*/  LOP3.LUT R16, R14, 0x7ffffff8, RZ, 0xc0, !PT ;  /* 0x7ffffff80e107812 */ /* 0x000fe200078ec0ff */
[----:B------:R-:W-:Y:S01]  /*1690*/  IMAD.U32 R15, RZ, RZ, UR8 ;  /* 0x00000008ff0f7e24 */ /* 0x000fe2000f8e00ff */
[----:B------:R-:W-:-:S03]  /*16a0*/  CS2R R22, SRZ ;  /* 0x0000000000167805 */ /* 0x000fc6000001ff00 */
[----:B------:R-:W-:Y:S02]  /*16b0*/  IMAD R15, R0, R15, UR18 ;  /* 0x00000012000f7e24 */ /* 0x000fe4000f8e020f */
[----:B------:R-:W-:-:S07]  /*16c0*/  IMAD.MOV R16, RZ, RZ, -R16 ;  /* 0x000000ffff107224 */ /* 0x000fce00078e0a10 */
.L_x_11:
[----:B0-----:R-:W-:Y:S01]  /*16d0*/  IMAD.WIDE R4, R15, 0x4, R2 ;  /* 0x000000040f047825 */ /* 0x001fe200078e0202 */
[----:B------:R-:W-:-:S04]  /*16e0*/  MOV R11, UR8 ;  /* 0x00000008000b7c02 */ /* 0x000fc80008000f00 */
[----:B------:R-:W2:Y:S01]  /*16f0*/  LDG.E.CONSTANT R27, desc[UR14][R4.64] ;  /* 0x0000000e041b7981 */ /* 0x000ea2000c1e9900 */
[----:B------:R-:W-:-:S04]  /*1700*/  IMAD.WIDE R10, R11, 0x4, R4 ;  /* 0x000000040b0a7825 */ /* 0x000fc800078e0204 */
[----:B------:R-:W-:Y:S01]  /*1710*/  IMAD.U32 R31, RZ, RZ, UR8 ;  /* 0x00000008ff1f7e24 */ /* 0x000fe2000f8e00ff */
[----:B------:R-:W3:Y:S01]  /*1720*/  LDG.E.CONSTANT R6, desc[UR14][R10.64] ;  /* 0x0000000e0a067981 */ /* 0x000ee2000c1e9900 */
[----:B------:R-:W-:Y:S02]  /*1730*/  IMAD.U32 R33, RZ, RZ, UR8 ;  /* 0x00000008ff217e24 */ /* 0x000fe4000f8e00ff */
[----:B------:R-:W-:-:S05]  /*1740*/  IMAD.WIDE R30, R31, 0x4, R10 ;  /* 0x000000041f1e7825 */ /* 0x000fca00078e020a */
[----:B------:R0:W4:Y:S01]  /*1750*/  LDG.E.CONSTANT R8, desc[UR14][R30.64] ;  /* 0x0000000e1e087981 */ /* 0x000122000c1e9900 */
[----:B------:R-:W-:Y:S01]  /*1760*/  IMAD.WIDE R32, R33, 0x4, R30 ;  /* 0x0000000421207825 */ /* 0x000fe200078e021e */
[----:B------:R-:W-:-:S04]  /*1770*/  MOV R35, UR8 ;  /* 0x0000000800237c02 */ /* 0x000fc80008000f00 */
[----:B------:R-:W5:Y:S01]  /*1780*/  LDG.E.CONSTANT R17, desc[UR14][R32.64] ;  /* 0x0000000e20117981 */ /* 0x000f62000c1e9900 */
[----:B------:R-:W-:-:S04]  /*1790*/  IMAD.WIDE R34, R35, 0x4, R32 ;  /* 0x0000000423227825 */ /* 0x000fc800078e0220 */
[----:B------:R-:W-:Y:S01]  /*17a0*/  IMAD.U32 R37, RZ, RZ, UR8 ;  /* 0x00000008ff257e24 */ /* 0x000fe2000f8e00ff */
[----:B------:R-:W5:Y:S01]  /*17b0*/  LDG.E.CONSTANT R13, desc[UR14][R34.64] ;  /* 0x0000000e220d7981 */ /* 0x000f62000c1e9900 */
[----:B------:R-:W-:Y:S02]  /*17c0*/  IMAD.U32 R29, RZ, RZ, UR8 ;  /* 0x00000008ff1d7e24 */ /* 0x000fe4000f8e00ff */
[----:B------:R-:W-:-:S05]  /*17d0*/  IMAD.WIDE R36, R37, 0x4, R34 ;  /* 0x0000000425247825 */ /* 0x000fca00078e0222 */
[----:B------:R-:W5:Y:S01]  /*17e0*/  LDG.E.CONSTANT R10, desc[UR14][R36.64] ;  /* 0x0000000e240a7981 */ /* 0x000f62000c1e9900 */
[----:B------:R-:W-:Y:S01]  /*17f0*/  IMAD.WIDE R28, R29, 0x4, R36 ;  /* 0x000000041d1c7825 */ /* 0x000fe200078e0224 */
[----:B0-----:R-:W-:-:S04]  /*1800*/  MOV R31, UR8 ;  /* 0x00000008001f7c02 */ /* 0x001fc80008000f00 */
[----:B------:R-:W5:Y:S01]  /*1810*/  LDG.E.CONSTANT R11, desc[UR14][R28.64] ;  /* 0x0000000e1c0b7981 */ /* 0x000f62000c1e9900 */
[----:B------:R-:W-:-:S05]  /*1820*/  IMAD.WIDE R30, R31, 0x4, R28 ;  /* 0x000000041f1e7825 */ /* 0x000fca00078e021c */
[----:B------:R-:W5:Y:S01]  /*1830*/  LDG.E.CONSTANT R12, desc[UR14][R30.64] ;  /* 0x0000000e1e0c7981 */ /* 0x000f62000c1e9900 */
[----:B------:R-:W-:Y:S02]  /*1840*/  VIADD R16, R16, 0x8 ;  /* 0x0000000810107836 */ /* 0x000fe40000000000 */
[----:B------:R-:W-:-:S03]  /*1850*/  VIADD R0, R0, 0x8 ;  /* 0x0000000800007836 */ /* 0x000fc60000000000 */
[----:B------:R-:W-:Y:S01]  /*1860*/  ISETP.NE.AND P1, PT, R16, RZ, PT ;  /* 0x000000ff1000720c */ /* 0x000fe20003f25270 */
[----:B--2---:R-:W0:Y:S08]  /*1870*/  F2F.F64.F32 R4, R27 ;  /* 0x0000001b00047310 */ /* 0x004e300000201800 */
[----:B---3--:R-:W1:Y:S01]  /*1880*/  F2F.F64.F32 R6, R6 ;  /* 0x0000000600067310 */ /* 0x008e620000201800 */
[----:B0-----:R-:W-:-:S07]  /*1890*/  DADD R24, R4, R24 ;  /* 0x0000000004187229 */ /* 0x001fce0000000018 */
[----:B----4-:R-:W0:Y:S01]  /*18a0*/  F2F.F64.F32 R8, R8 ;  /* 0x0000000800087310 */ /* 0x010e220000201800 */
[CC--:B------:R-:W-:Y:S02]  /*18b0*/  DFMA R18, R4.reuse, R4.reuse, R18 ;  /* 0x000000040412722b */ /* 0x0c0fe40000000012 */
[C---:B------:R-:W-:Y:S02]  /*18c0*/  DADD R20, R4.reuse, R20 ;  /* 0x0000000004147229 */ /* 0x040fe40000000014 */
[----:B------:R-:W-:Y:S02]  /*18d0*/  DFMA R4, R4, R4, R22 ;  /* 0x000000040404722b */ /* 0x000fe40000000016 */
[----:B-1----:R-:W-:Y:S01]  /*18e0*/  DADD R24, R24, R6 ;  /* 0x0000000018187229 */ /* 0x002fe20000000006 */
[----:B-----5:R-:W1:Y:S01]  /*18f0*/  F2F.F64.F32 R22, R17 ;  /* 0x0000001100167310 */ /* 0x020e620000201800 */
[----:B------:R-:W-:Y:S02]  /*1900*/  DFMA R18, R6, R6, R18 ;  /* 0x000000060612722b */ /* 0x000fe40000000012 */
[----:B------:R-:W-:-:S02]  /*1910*/  DADD R20, R20, R6 ;  /* 0x0000000014147229 */ /* 0x000fc40000000006 */
[----:B------:R-:W-:Y:S02]  /*1920*/  DFMA R4, R6, R6, R4 ;  /* 0x000000060604722b */ /* 0x000fe40000000004 */
[----:B0-----:R-:W-:Y:S01]  /*1930*/  DADD R24, R24, R8 ;  /* 0x0000000018187229 */ /* 0x001fe20000000008 */
[----:B------:R-:W0:Y:S01]  /*1940*/  F2F.F64.F32 R6, R13 ;  /* 0x0000000d00067310 */ /* 0x000e220000201800 */
[-C--:B------:R-:W-:Y:S02]  /*1950*/  DFMA R18, R8, R8.reuse, R18 ;  /* 0x000000080812722b */ /* 0x080fe40000000012 */
[----:B------:R-:W-:Y:S02]  /*1960*/  DADD R20, R20, R8 ;  /* 0x0000000014147229 */ /* 0x000fe40000000008 */
[----:B------:R-:W-:Y:S02]  /*1970*/  DFMA R4, R8, R8, R4 ;  /* 0x000000080804722b */ /* 0x000fe40000000004 */
[----:B-1----:R-:W-:Y:S01]  /*1980*/  DADD R24, R24, R22 ;  /* 0x0000000018187229 */ /* 0x002fe20000000016 */
[----:B------:R-:W1:Y:S01]  /*1990*/  F2F.F64.F32 R8, R10 ;  /* 0x0000000a00087310 */ /* 0x000e620000201800 */
[----:B------:R-:W-:-:S02]  /*19a0*/  DFMA R18, R22, R22, R18 ;  /* 0x000000161612722b */ /* 0x000fc40000000012 */
[----:B------:R-:W-:Y:S02]  /*19b0*/  DADD R20, R20, R22 ;  /* 0x0000000014147229 */ /* 0x000fe40000000016 */
[----:B------:R-:W-:Y:S02]  /*19c0*/  DFMA R22, R22, R22, R4 ;  /* 0x000000161616722b */ /* 0x000fe40000000004 */
[----:B0-----:R-:W-:Y:S01]  /*19d0*/  DADD R24, R24, R6 ;  /* 0x0000000018187229 */ /* 0x001fe20000000006 */
[----:B------:R-:W0:Y:S01]  /*19e0*/  F2F.F64.F32 R4, R11 ;  /* 0x0000000b00047310 */ /* 0x000e220000201800 */
[-C--:B------:R-:W-:Y:S02]  /*19f0*/  DFMA R18, R6, R6.reuse, R18 ;  /* 0x000000060612722b */ /* 0x080fe40000000012 */
[----:B------:R-:W-:Y:S02]  /*1a00*/  DADD R20, R20, R6 ;  /* 0x0000000014147229 */ /* 0x000fe40000000006 */
[----:B------:R-:W-:-:S02]  /*1a10*/  DFMA R22, R6, R6, R22 ;  /* 0x000000060616722b */ /* 0x000fc40000000016 */
[----:B-1----:R-:W-:Y:S01]  /*1a20*/  DADD R24, R24, R8 ;  /* 0x0000000018187229 */ /* 0x002fe20000000008 */
[----:B------:R-:W1:Y:S01]  /*1a30*/  F2F.F64.F32 R12, R12 ;  /* 0x0000000c000c7310 */ /* 0x000e620000201800 */
[-C--:B------:R-:W-:Y:S02]  /*1a40*/  DFMA R18, R8, R8.reuse, R18 ;  /* 0x000000080812722b */ /* 0x080fe40000000012 */
[----:B------:R-:W-:Y:S02]  /*1a50*/  DADD R20, R20, R8 ;  /* 0x0000000014147229 */ /* 0x000fe40000000008 */
[----:B------:R-:W-:Y:S02]  /*1a60*/  DFMA R22, R8, R8, R22 ;  /* 0x000000080816722b */ /* 0x000fe40000000016 */
[----:B0-----:R-:W-:Y:S02]  /*1a70*/  DADD R24, R24, R4 ;  /* 0x0000000018187229 */ /* 0x001fe40000000004 */
[----:B------:R-:W-:-:S02]  /*1a80*/  DFMA R18, R4, R4, R18 ;  /* 0x000000040412722b */ /* 0x000fc40000000012 */
[----:B------:R-:W-:Y:S02]  /*1a90*/  DADD R20, R20, R4 ;  /* 0x0000000014147229 */ /* 0x000fe40000000004 */
[----:B------:R-:W-:Y:S01]  /*1aa0*/  DFMA R22, R4, R4, R22 ;  /* 0x000000040416722b */ /* 0x000fe20000000016 */
[----:B------:R-:W-:Y:S01]  /*1ab0*/  IMAD.U32 R4, RZ, RZ, UR8 ;  /* 0x00000008ff047e24 */ /* 0x000fe2000f8e00ff */
[----:B-1----:R-:W-:Y:S02]  /*1ac0*/  DADD R24, R24, R12 ;  /* 0x0000000018187229 */ /* 0x002fe4000000000c */
[-C--:B------:R-:W-:Y:S02]  /*1ad0*/  DFMA R18, R12, R12.reuse, R18 ;  /* 0x0000000c0c12722b */ /* 0x080fe40000000012 */
[----:B------:R-:W-:Y:S01]  /*1ae0*/  DADD R20, R20, R12 ;  /* 0x0000000014147229 */ /* 0x000fe2000000000c */
[----:B------:R-:W-:Y:S01]  /*1af0*/  LEA R15, R4, R15, 0x3 ;  /* 0x0000000f040f7211 */ /* 0x000fe200078e18ff */
[----:B------:R-:W-:Y:S01]  /*1b00*/  DFMA R22, R12, R12, R22 ;  /* 0x0000000c0c16722b */ /* 0x000fe20000000016 */
[----:B------:R-:W-:Y:S10]  /*1b10*/  @P1 BRA `(.L_x_11) ;  /* 0xfffffff800ec1947 */ /* 0x000ff4000383ffff */
.L_x_10:
[----:B------:R-:W-:Y:S05]  /*1b20*/  @!P0 BRA `(.L_x_9) ;  /* 0x0000000400208947 */ /* 0x000fea0003800000 */
[----:B------:R-:W-:Y:S02]  /*1b30*/  ISETP.GE.U32.AND P0, PT, R26, 0x4, PT ;  /* 0x000000041a00780c */ /* 0x000fe40003f06070 */
[----:B------:R-:W-:-:S04]  /*1b40*/  LOP3.LUT R10, R14, 0x3, RZ, 0xc0, !PT ;  /* 0x000000030e0a7812 */ /* 0x000fc800078ec0ff */
[----:B------:R-:W-:-:S07]  /*1b50*/  ISETP.NE.AND P1, PT, R10, RZ, PT ;  /* 0x000000ff0a00720c */ /* 0x000fce0003f25270 */
[----:B------:R-:W-:Y:S06]  /*1b60*/  @!P0 BRA `(.L_x_12) ;  /* 0x00000000008c8947 */ /* 0x000fec0003800000 */
[----:B------:R-:W0:Y:S01]  /*1b70*/  LDC.64 R2, c[0x0][0x380] ;  /* 0x0000e000ff027b82 */ /* 0x000e220000000a00 */
[----:B------:R-:W-:Y:S01]  /*1b80*/  IMAD.U32 R5, RZ, RZ, UR8 ;  /* 0x00000008ff057e24 */ /* 0x000fe2000f8e00ff */
[----:B------:R-:W-:-:S03]  /*1b90*/  MOV R9, UR8 ;  /* 0x0000000800097c02 */ /* 0x000fc60008000f00 */
[----:B------:R-:W-:Y:S02]  /*1ba0*/  IMAD R5, R0, R5, UR18 ;  /* 0x0000001200057e24 */ /* 0x000fe4000f8e0205 */
[----:B------:R-:W-:Y:S02]  /*1bb0*/  IMAD.U32 R13, RZ, RZ, UR8 ;  /* 0x00000008ff0d7e24 */ /* 0x000fe4000f8e00ff */
[----:B0-----:R-:W-:-:S05]  /*1bc0*/  IMAD.WIDE R2, R5, 0x4, R2 ;  /* 0x0000000405027825 */ /* 0x001fca00078e0202 */
[----:B------:R-:W2:Y:S01]  /*1bd0*/  LDG.E.CONSTANT R11, desc[UR14][R2.64] ;  /* 0x0000000e020b7981 */ /* 0x000ea2000c1e9900 */
[----:B------:R-:W-:-:S05]  /*1be0*/  IMAD.WIDE R8, R9, 0x4, R2 ;  /* 0x0000000409087825 */ /* 0x000fca00078e0202 */
[----:B------:R-:W3:Y:S01]  /*1bf0*/  LDG.E.CONSTANT R4, desc[UR14][R8.64] ;  /* 0x0000000e08047981 */ /* 0x000ee2000c1e9900 */
[----:B------:R-:W-:-:S04]  /*1c00*/  IMAD.WIDE R12, R13, 0x4, R8 ;  /* 0x000000040d0c7825 */ /* 0x000fc800078e0208 */
[----:B------:R-:W-:Y:S01]  /*1c10*/  IMAD.U32 R17, RZ, RZ, UR8 ;  /* 0x00000008ff117e24 */ /* 0x000fe2000f8e00ff */
[----:B------:R-:W4:Y:S03]  /*1c20*/  LDG.E.CONSTANT R15, desc[UR14][R12.64] ;  /* 0x0000000e0c0f7981 */ /* 0x000f26000c1e9900 */
[----:B------:R-:W-:-:S06]  /*1c30*/  IMAD.WIDE R16, R17, 0x4, R12 ;  /* 0x0000000411107825 */ /* 0x000fcc00078e020c */
[----:B------:R-:W5:Y:S01]  /*1c40*/  LDG.E.CONSTANT R16, desc[UR14][R16.64] ;  /* 0x0000000e10107981 */ /* 0x000f62000c1e9900 */
[----:B------:R-:W-:Y:S01]  /*1c50*/  IADD3 R0, PT, PT, R0, 0x4, RZ ;  /* 0x0000000400007810 */ /* 0x000fe20007ffe0ff */
[----:B--2---:R-:W0:Y:S08]  /*1c60*/  F2F.F64.F32 R6, R11 ;  /* 0x0000000b00067310 */ /* 0x004e300000201800 */
[----:B---3--:R-:W1:Y:S01]  /*1c70*/  F2F.F64.F32 R4, R4 ;  /* 0x0000000400047310 */ /* 0x008e620000201800 */
[----:B0-----:R-:W-:-:S07]  /*1c80*/  DADD R24, R24, R6 ;  /* 0x0000000018187229 */ /* 0x001fce0000000006 */
[----:B----4-:R-:W0:Y:S01]  /*1c90*/  F2F.F64.F32 R2, R15 ;  /* 0x0000000f00027310 */ /* 0x010e220000201800 */
[-C--:B------:R-:W-:Y:S02]  /*1ca0*/  DFMA R18, R6, R6.reuse, R18 ;  /* 0x000000060612722b */ /* 0x080fe40000000012 */
[----:B------:R-:W-:Y:S02]  /*1cb0*/  DADD R20, R20, R6 ;  /* 0x0000000014147229 */ /* 0x000fe40000000006 */
[----:B------:R-:W-:Y:S02]  /*1cc0*/  DFMA R6, R6, R6, R22 ;  /* 0x000000060606722b */ /* 0x000fe40000000016 */
[----:B-1----:R-:W-:Y:S01]  /*1cd0*/  DADD R24, R24, R4 ;  /* 0x0000000018187229 */ /* 0x002fe20000000004 */
[----:B-----5:R-:W1:Y:S01]  /*1ce0*/  F2F.F64.F32 R22, R16 ;  /* 0x0000001000167310 */ /* 0x020e620000201800 */
[----:B------:R-:W-:Y:S02]  /*1cf0*/  DFMA R18, R4, R4, R18 ;  /* 0x000000040412722b */ /* 0x000fe40000000012 */
[----:B------:R-:W-:-:S02]  /*1d00*/  DADD R20, R20, R4 ;  /* 0x0000000014147229 */ /* 0x000fc40000000004 */
[----:B------:R-:W-:Y:S02]  /*1d10*/  DFMA R6, R4, R4, R6 ;  /* 0x000000040406722b */ /* 0x000fe40000000006 */
[----:B0-----:R-:W-:Y:S02]  /*1d20*/  DADD R24, R24, R2 ;  /* 0x0000000018187229 */ /* 0x001fe40000000002 */
[-C--:B------:R-:W-:Y:S02]  /*1d30*/  DFMA R18, R2, R2.reuse, R18 ;  /* 0x000000020212722b */ /* 0x080fe40000000012 */
[----:B------:R-:W-:Y:S02]  /*1d40*/  DADD R20, R20, R2 ;  /* 0x0000000014147229 */ /* 0x000fe40000000002 */
[----:B------:R-:W-:Y:S02]  /*1d50*/  DFMA R6, R2, R2, R6 ;  /* 0x000000020206722b */ /* 0x000fe40000000006 */
[----:B-1----:R-:W-:-:S02]  /*1d60*/  DADD R24, R24, R22 ;  /* 0x0000000018187229 */ /* 0x002fc40000000016 */
[-C--:B------:R-:W-:Y:S02]  /*1d70*/  DFMA R18, R22, R22.reuse, R18 ;  /* 0x000000161612722b */ /* 0x080fe40000000012 */
[----:B------:R-:W-:Y:S02]  /*1d80*/  DADD R20, R20, R22 ;  /* 0x0000000014147229 */ /* 0x000fe40000000016 */
[----:B------:R-:W-:-:S11]  /*1d90*/  DFMA R22, R22, R22, R6 ;  /* 0x000000161616722b */ /* 0x000fd60000000006 */
.L_x_12:
[----:B------:R-:W-:Y:S05]  /*1da0*/  @!P1 BRA `(.L_x_9) ;  /* 0x0000000000809947 */ /* 0x000fea0003800000 */
[----:B------:R-:W-:Y:S01]  /*1db0*/  ISETP.NE.AND P0, PT, R10, 0x1, PT ;  /* 0x000000010a00780c */ /* 0x000fe20003f05270 */
[----:B------:R-:W-:Y:S01]  /*1dc0*/  IMAD.U32 R5, RZ, RZ, UR8 ;  /* 0x00000008ff057e24 */ /* 0x000fe2000f8e00ff */
[----:B------:R-:W-:Y:S01]  /*1dd0*/  LOP3.LUT R14, R14, 0x1, RZ, 0xc0, !PT ;  /* 0x000000010e0e7812 */ /* 0x000fe200078ec0ff */
[----:B------:R-:W-:-:S03]  /*1de0*/  IMAD.U32 R15, RZ, RZ, UR8 ;  /* 0x00000008ff0f7e24 */ /* 0x000fc6000f8e00ff */
[----:B------:R-:W-:-:S07]  /*1df0*/  ISETP.NE.U32.AND P1, PT, R14, 0x1, PT ;  /* 0x000000010e00780c */ /* 0x000fce0003f25070 */
[----:B------:R-:W0:Y:S01]  /*1e00*/  @P0 LDC.64 R2, c[0x0][0x380] ;  /* 0x0000e000ff020b82 */ /* 0x000e220000000a00 */
[----:B------:R-:W-:-:S07]  /*1e10*/  @P0 IMAD R5, R0, R5, UR18 ;  /* 0x0000001200050e24 */ /* 0x000fce000f8e0205 */
[----:B------:R-:W1:Y:S01]  /*1e20*/  @!P1 LDC.64 R6, c[0x0][0x380] ;  /* 0x0000e000ff069b82 */ /* 0x000e620000000a00 */
[----:B------:R-:W-:Y:S02]  /*1e30*/  @P0 VIADD R0, R0, 0x2 ;  /* 0x0000000200000836 */ /* 0x000fe40000000000 */
[----:B0-----:R-:W-:Y:S01]  /*1e40*/  @P0 IMAD.WIDE R4, R5, 0x4, R2 ;  /* 0x0000000405040825 */ /* 0x001fe200078e0202 */
[----:B------:R-:W-:-:S04]  /*1e50*/  MOV R3, UR8 ;  /* 0x0000000800037c02 */ /* 0x000fc80008000f00 */
[----:B------:R-:W2:Y:S01]  /*1e60*/  @P0 LDG.E.CONSTANT R26, desc[UR14][R4.64] ;  /* 0x0000000e041a0981 */ /* 0x000ea2000c1e9900 */
[----:B------:R-:W-:-:S04]  /*1e70*/  @P0 IMAD.WIDE R14, R15, 0x4, R4 ;  /* 0x000000040f0e0825 */ /* 0x000fc800078e0204 */
[----:B------:R-:W-:Y:S02]  /*1e80*/  @!P1 IMAD R3, R0, R3, UR18 ;  /* 0x0000001200039e24 */ /* 0x000fe4000f8e0203 */
[----:B------:R-:W3:Y:S02]  /*1e90*/  @P0 LDG.E.CONSTANT R14, desc[UR14][R14.64] ;  /* 0x0000000e0e0e0981 */ /* 0x000ee4000c1e9900 */
[----:B-1----:R-:W-:-:S06]  /*1ea0*/  @!P1 IMAD.WIDE R2, R3, 0x4, R6 ;  /* 0x0000000403029825 */ /* 0x002fcc00078e0206 */
[----:B------:R-:W4:Y:S01]  /*1eb0*/  @!P1 LDG.E.CONSTANT R2, desc[UR14][R2.64] ;  /* 0x0000000e02029981 */ /* 0x000f22000c1e9900 */
[----:B--2---:R-:W0:Y:S08]  /*1ec0*/  @P0 F2F.F64.F32 R6, R26 ;  /* 0x0000001a00060310 */ /* 0x004e300000201800 */
[----:B---3--:R-:W1:Y:S01]  /*1ed0*/  @P0 F2F.F64.F32 R16, R14 ;  /* 0x0000000e00100310 */ /* 0x008e620000201800 */
[----:B0-----:R-:W-:-:S07]  /*1ee0*/  @P0 DADD R8, R24, R6 ;  /* 0x0000000018080229 */ /* 0x001fce0000000006 */
[----:B----4-:R-:W0:Y:S01]  /*1ef0*/  @!P1 F2F.F64.F32 R4, R2 ;  /* 0x0000000200049310 */ /* 0x010e220000201800 */
[-C--:B------:R-:W-:Y:S02]  /*1f00*/  @P0 DFMA R10, R6, R6.reuse, R18 ;  /* 0x00000006060a022b */ /* 0x080fe40000000012 */
[----:B------:R-:W-:Y:S02]  /*1f10*/  @P0 DADD R12, R20, R6 ;  /* 0x00000000140c0229 */ /* 0x000fe40000000006 */
[----:B------:R-:W-:Y:S02]  /*1f20*/  @P0 DFMA R6, R6, R6, R22 ;  /* 0x000000060606022b */ /* 0x000fe40000000016 */
[----:B-1----:R-:W-:Y:S02]  /*1f30*/  @P0 DADD R24, R8, R16 ;  /* 0x0000000008180229 */ /* 0x002fe40000000010 */
[----:B------:R-:W-:Y:S02]  /*1f40*/  @P0 DFMA R18, R16, R16, R10 ;  /* 0x000000101012022b */ /* 0x000fe4000000000a */
[----:B------:R-:W-:-:S02]  /*1f50*/  @P0 DADD R20, R12, R16 ;  /* 0x000000000c140229 */ /* 0x000fc40000000010 */
[----:B------:R-:W-:Y:S02]  /*1f60*/  @P0 DFMA R22, R16, R16, R6 ;  /* 0x000000101016022b */ /* 0x000fe40000000006 */
[----:B0-----:R-:W-:Y:S02]  /*1f70*/  @!P1 DADD R24, R24, R4 ;  /* 0x0000000018189229 */ /* 0x001fe40000000004 */
[-C--:B------:R-:W-:Y:S02]  /*1f80*/  @!P1 DFMA R18, R4, R4.reuse, R18 ;  /* 0x000000040412922b */ /* 0x080fe40000000012 */
[----:B------:R-:W-:Y:S02]  /*1f90*/  @!P1 DADD R20, R20, R4 ;  /* 0x0000000014149229 */ /* 0x000fe40000000004 */
[----:B------:R-:W-:-:S11]  /*1fa0*/  @!P1 DFMA R22, R4, R4, R22 ;  /* 0x000000040416922b */ /* 0x000fd60000000016 */
.L_x_9:
[----:B------:R-:W-:-:S04]  /*1fb0*/  UISETP.GE.AND UP0, UPT, UR9, UR7, UPT ;  /* 0x000000070900728c */ /* 0x000fc8000bf06270 */
[----:B------:R-:W-:-:S06]  /*1fc0*/  UISETP.LT.U32.OR UP0, UPT, UR4, 0x2, UP0 ;  /* 0x000000020400788c */ /* 0x000fcc0008701470 */
[----:B------:R-:W-:-:S13]  /*1fd0*/  PLOP3.LUT P0, PT, PT, PT, UP0, 0x80, 0x8 ;  /* 0x000000000008781c */ /* 0x000fda0003f0f008 */
[----:B------:R-:W-:Y:S05]  /*1fe0*/  @P0 EXIT ;  /* 0x000000000000094d */ /* 0x000fea0003800000 */
[----:B--2---:R-:W0:Y:S01]  /*1ff0*/  LDC.64 R2, c[0x0][0x380] ;  /* 0x0000e000ff027b82 */ /* 0x004e220000000a00 */
[----:B------:R-:W-:-:S06]  /*2000*/  UIMAD UR16, UR9, UR8, UR18 ;  /* 0x00000008091072a4 */ /* 0x000fcc000f8e0212 */
[----:B------:R-:W-:Y:S01]  /*2010*/  MOV R5, UR16 ;  /* 0x0000001000057c02 */ /* 0x000fe20008000f00 */
[----:B------:R-:W1:Y:S01]  /*2020*/  I2F.F64.U32 R6, UR10 ;  /* 0x0000000a00067d12 */ /* 0x000e620008201800 */
[----:B------:R-:W2:Y:S03]  /*2030*/  LDC.64 R12, c[0x0][0x3a8] ;  /* 0x0000ea00ff0c7b82 */ /* 0x000ea60000000a00 */
[----:B0-----:R-:W-:-:S05]  /*2040*/  IMAD.WIDE.U32 R2, R5, 0x4, R2 ;  /* 0x0000000405027825 */ /* 0x001fca00078e0002 */
[----:B------:R-:W3:Y:S01]  /*2050*/  LDG.E.CONSTANT R0, desc[UR14][R2.64] ;  /* 0x0000000e02007981 */ /* 0x000ee2000c1e9900 */
[----:B-1----:R-:W0:Y:S01]  /*2060*/  MUFU.RCP64H R9, R7 ;  /* 0x0000000700097308 */ /* 0x002e220000001800 */
[----:B------:R-:W-:-:S05]  /*2070*/  VIADD R8, R7, 0x300402 ;  /* 0x0030040207087836 */ /* 0x000fca0000000000 */
[----:B------:R-:W-:Y:S01]  /*2080*/  FSETP.GEU.AND P0, PT, |R8|, 5.8789094863358348022e-39, PT ;  /* 0x004004020800780b */ /* 0x000fe20003f0e200 */
[----:B0-----:R-:W-:-:S08]  /*2090*/  DFMA R4, -R6, R8, 1 ;  /* 0x3ff000000604742b */ /* 0x001fd00000000108 */
[----:B------:R-:W-:Y:S01]  /*20a0*/  DFMA R10, R4, R4, R4 ;  /* 0x00000004040a722b */ /* 0x000fe20000000004 */
[----:B------:R-:W-:-:S05]  /*20b0*/  MOV R5, UR16 ;  /* 0x0000001000057c02 */ /* 0x000fca0008000f00 */
[----:B--2---:R-:W-:Y:S02]  /*20c0*/  IMAD.WIDE.U32 R4, R5, 0x4, R12 ;  /* 0x0000000405047825 */ /* 0x004fe400078e000c */
[----:B------:R-:W-:-:S08]  /*20d0*/  DFMA R10, R8, R10, R8 ;  /* 0x0000000a080a722b */ /* 0x000fd00000000008 */
[----:B------:R-:W-:-:S08]  /*20e0*/  DFMA R16, -R6, R10, 1 ;  /* 0x3ff000000610742b */ /* 0x000fd0000000010a */
[----:B------:R-:W-:Y:S01]  /*20f0*/  DFMA R16, R10, R16, R10 ;  /* 0x000000100a10722b */ /* 0x000fe2000000000a */
[----:B---3--:R0:W-:Y:S01]  /*2100*/  STG.E desc[UR14][R4.64], R0 ;  /* 0x0000000004007986 */ /* 0x0081e2000c10190e */
[----:B------:R-:W-:Y:S09]  /*2110*/  @P0 BRA `(.L_x_13) ;  /* 0x0000000000180947 */ /* 0x000ff20003800000 */
[----:B------:R-:W-:-:S05]  /*2120*/  LOP3.LUT R2, R7, 0x7fffffff, RZ, 0xc0, !PT ;  /* 0x7fffffff07027812 */ /* 0x000fca00078ec0ff */
[----:B------:R-:W-:Y:S01]  /*2130*/  VIADD R8, R2, 0xfff00000 ;  /* 0xfff0000002087836 */ /* 0x000fe20000000000 */
[----:B------:R-:W-:-:S07]  /*2140*/  MOV R2, 0x2160 ;  /* 0x0000216000027802 */ /* 0x000fce0000000f00 */
[----:B0-----:R-:W-:Y:S05]  /*2150*/  CALL.REL.NOINC `($__internal_0_$__cuda_sm20_dblrcp_rn_slowpath_v3) ;  /* 0x0000001400b87944 */ /* 0x001fea0003c00000 */
[----:B------:R-:W-:Y:S01]  /*2160*/  MOV R16, R6 ;  /* 0x0000000600107202 */ /* 0x000fe20000000f00 */
[----:B------:R-:W-:-:S07]  /*2170*/  IMAD.MOV.U32 R17, RZ, RZ, R7 ;  /* 0x000000ffff117224 */ /* 0x000fce00078e0007 */
.L_x_13:
[----:B------:R-:W1:Y:S02]  /*2180*/  LDCU UR6, c[0x0][0x394] ;  /* 0x00007280ff0677ac */ /* 0x000e640008000800 */
[----:B-1----:R-:W0:Y:S08]  /*2190*/  I2F.F64.U32 R2, UR6 ;  /* 0x0000000600027d12 */ /* 0x002e300008201800 */
[----:B0-----:R-:W0:Y:S01]  /*21a0*/  MUFU.RCP64H R5, R3 ;  /* 0x0000000300057308 */ /* 0x001e220000001800 */
[----:B------:R-:W-:-:S04]  /*21b0*/  IADD3 R4, PT, PT, R3, 0x300402, RZ ;  /* 0x0030040203047810 */ /* 0x000fc80007ffe0ff */
[----:B------:R-:W-:Y:S02]  /*21c0*/  FSETP.GEU.AND P0, PT, |R4|, 5.8789094863358348022e-39, PT ;  /* 0x004004020400780b */ /* 0x000fe40003f0e200 */
[----:B0-----:R-:W-:-:S08]  /*21d0*/  DFMA R6, -R2, R4, 1 ;  /* 0x3ff000000206742b */ /* 0x001fd00000000104 */
[----:B------:R-:W-:-:S08]  /*21e0*/  DFMA R6, R6, R6, R6 ;  /* 0x000000060606722b */ /* 0x000fd00000000006 */
[----:B------:R-:W-:-:S08]  /*21f0*/  DFMA R6, R4, R6, R4 ;  /* 0x000000060406722b */ /* 0x000fd00000000004 */
[----:B------:R-:W-:-:S08]  /*2200*/  DFMA R14, -R2, R6, 1 ;  /* 0x3ff00000020e742b */ /* 0x000fd00000000106 */
[----:B------:R-:W-:Y:S01]  /*2210*/  DFMA R14, R6, R14, R6 ;  /* 0x0000000e060e722b */ /* 0x000fe20000000006 */
[----:B------:R-:W-:Y:S10]  /*2220*/  @P0 BRA `(.L_x_14) ;  /* 0x0000000000200947 */ /* 0x000ff40003800000 */
[----:B------:R-:W-:Y:S01]  /*2230*/  LOP3.LUT R4, R3, 0x7fffffff, RZ, 0xc0, !PT ;  /* 0x7fffffff03047812 */ /* 0x000fe200078ec0ff */
[----:B------:R-:W-:Y:S01]  /*2240*/  IMAD.MOV.U32 R6, RZ, RZ, R2 ;  /* 0x000000ffff067224 */ /* 0x000fe200078e0002 */
[----:B------:R-:W-:Y:S02]  /*2250*/  MOV R7, R3 ;  /* 0x0000000300077202 */ /* 0x000fe40000000f00 */
[----:B------:R-:W-:Y:S01]  /*2260*/  MOV R2, 0x2290 ;  /* 0x0000229000027802 */ /* 0x000fe20000000f00 */
[----:B------:R-:W-:-:S07]  /*2270*/  VIADD R8, R4, 0xfff00000 ;  /* 0xfff0000004087836 */ /* 0x000fce0000000000 */
[----:B------:R-:W-:Y:S05]  /*2280*/  CALL.REL.NOINC `($__internal_0_$__cuda_sm20_dblrcp_rn_slowpath_v3) ;  /* 0x00000014006c7944 */ /* 0x000fea0003c00000 */
[----:B------:R-:W-:Y:S01]  /*2290*/  MOV R14, R6 ;  /* 0x00000006000e7202 */ /* 0x000fe20000000f00 */
[----:B------:R-:W-:-:S07]  /*22a0*/  IMAD.MOV.U32 R15, RZ, RZ, R7 ;  /* 0x000000ffff0f7224 */ /* 0x000fce00078e0007 */
.L_x_14:
[----:B------:R-:W-:Y:S01]  /*22b0*/  DMUL R2, R20, R16 ;  /* 0x0000001014027228 */ /* 0x000fe20000000000 */
[----:B------:R-:W-:Y:S01]  /*22c0*/  MOV R7, RZ ;  /* 0x000000ff00077202 */ /* 0x000fe20000000f00 */
[----:B------:R-:W-:-:S06]  /*22d0*/  DMUL R4, R24, R14 ;  /* 0x0000000e18047228 */ /* 0x000fcc0000000000 */
[----:B------:R-:W-:Y:S02]  /*22e0*/  DMUL R32, R2, R2 ;  /* 0x0000000202207228 */ /* 0x000fe40000000000 */
[----:B------:R-:W-:-:S06]  /*22f0*/  DMUL R4, R4, R4 ;  /* 0x0000000404047228 */ /* 0x000fcc0000000000 */
[----:B------:R-:W-:Y:S02]  /*2300*/  DFMA R32, R22, R16, -R32 ;  /* 0x000000101620722b */ /* 0x000fe40000000820 */
[----:B------:R-:W-:-:S06]  /*2310*/  DFMA R4, R18, R14, -R4 ;  /* 0x0000000e1204722b */ /* 0x000fcc0000000804 */
[----:B------:R-:W-:-:S06]  /*2320*/  DSETP.GT.AND P0, PT, R32, RZ, PT ;  /* 0x000000ff2000722a */ /* 0x000fcc0003f04000 */
[----:B------:R-:W-:-:S14]  /*2330*/  DSETP.LEU.OR P0, PT, R4, RZ, !P0 ;  /* 0x000000ff0400722a */ /* 0x000fdc000470b400 */
[----:B------:R-:W-:Y:S05]  /*2340*/  @P0 BRA `(.L_x_15) ;  /* 0x0000000000b40947 */ /* 0x000fea0003800000 */
[----:B------:R-:W0:Y:S01]  /*2350*/  MUFU.RCP64H R3, R5 ;  /* 0x0000000500037308 */ /* 0x000e220000001800 */
[----:B------:R-:W-:Y:S01]  /*2360*/  IMAD.MOV.U32 R2, RZ, RZ, 0x1 ;  /* 0x00000001ff027424 */ /* 0x000fe200078e00ff */
[----:B------:R-:W-:-:S05]  /*2370*/  FSETP.GEU.AND P1, PT, |R33|, 6.5827683646048100446e-37, PT ;  /* 0x036000002100780b */ /* 0x000fca0003f2e200 */
[----:B0-----:R-:W-:-:S08]  /*2380*/  DFMA R6, -R4, R2, 1 ;  /* 0x3ff000000406742b */ /* 0x001fd00000000102 */
[----:B------:R-:W-:-:S08]  /*2390*/  DFMA R6, R6, R6, R6 ;  /* 0x000000060606722b */ /* 0x000fd00000000006 */
[----:B------:R-:W-:-:S08]  /*23a0*/  DFMA R6, R2, R6, R2 ;  /* 0x000000060206722b */ /* 0x000fd00000000002 */
[----:B------:R-:W-:-:S08]  /*23b0*/  DFMA R2, -R4, R6, 1 ;  /* 0x3ff000000402742b */ /* 0x000fd00000000106 */
[----:B------:R-:W-:-:S08]  /*23c0*/  DFMA R2, R6, R2, R6 ;  /* 0x000000020602722b */ /* 0x000fd00000000006 */
[----:B------:R-:W-:-:S08]  /*23d0*/  DMUL R6, R32, R2 ;  /* 0x0000000220067228 */ /* 0x000fd00000000000 */
[----:B------:R-:W-:-:S08]  /*23e0*/  DFMA R8, -R4, R6, R32 ;  /* 0x000000060408722b */ /* 0x000fd00000000120 */
[----:B------:R-:W-:-:S10]  /*23f0*/  DFMA R6, R2, R8, R6 ;  /* 0x000000080206722b */ /* 0x000fd40000000006 */
[----:B------:R-:W-:-:S05]  /*2400*/  FFMA R2, RZ, R5, R7 ;  /* 0x00000005ff027223 */ /* 0x000fca0000000007 */
[----:B------:R-:W-:-:S13]  /*2410*/  FSETP.GT.AND P0, PT, |R2|, 1.469367938527859385e-39, PT ;  /* 0x001000000200780b */ /* 0x000fda0003f04200 */
[----:B------:R-:W-:Y:S05]  /*2420*/  @P0 BRA P1, `(.L_x_16) ;  /* 0x00000000000c0947 */ /* 0x000fea0000800000 */
[----:B------:R-:W-:Y:S02]  /*2430*/  MOV R28, R4 ;  /* 0x00000004001c7202 */ /* 0x000fe40000000f00 */
[----:B------:R-:W-:-:S07]  /*2440*/  MOV R4, 0x2460 ;  /* 0x0000246000047802 */ /* 0x000fce0000000f00 */
[----:B------:R-:W-:Y:S05]  /*2450*/  CALL.REL.NOINC `($__internal_1_$__cuda_sm20_div_rn_f64_full) ;  /* 0x0000001400947944 */ /* 0x000fea0003c00000 */
.L_x_16:
[----:B------:R-:W0:Y:S01]  /*2460*/  MUFU.RSQ64H R3, R7 ;  /* 0x0000000700037308 */ /* 0x000e220000001c00 */
[----:B------:R-:W-:Y:S01]  /*2470*/  VIADD R2, R7, 0xfcb00000 ;  /* 0xfcb0000007027836 */ /* 0x000fe20000000000 */
[----:B------:R-:W-:Y:S01]  /*2480*/  MOV R8, 0x0 ;  /* 0x0000000000087802 */ /* 0x000fe20000000f00 */
[----:B------:R-:W-:-:S03]  /*2490*/  IMAD.MOV.U32 R9, RZ, RZ, 0x3fd80000 ;  /* 0x3fd80000ff097424 */ /* 0x000fc600078e00ff */
[----:B------:R-:W-:Y:S01]  /*24a0*/  ISETP.GE.U32.AND P0, PT, R2, 0x7ca00000, PT ;  /* 0x7ca000000200780c */ /* 0x000fe20003f06070 */
[----:B0-----:R-:W-:-:S08]  /*24b0*/  DMUL R4, R2, R2 ;  /* 0x0000000202047228 */ /* 0x001fd00000000000 */
[----:B------:R-:W-:-:S08]  /*24c0*/  DFMA R4, -R4, R6, 1 ;  /* 0x3ff000000404742b */ /* 0x000fd00000000106 */
[----:B------:R-:W-:Y:S02]  /*24d0*/  DFMA R8, R4, R8, 0.5 ;  /* 0x3fe000000408742b */ /* 0x000fe40000000008 */
[----:B------:R-:W-:-:S08]  /*24e0*/  DMUL R4, R2, R4 ;  /* 0x0000000402047228 */ /* 0x000fd00000000000 */
[----:B------:R-:W-:-:S08]  /*24f0*/  DFMA R8, R8, R4, R2 ;  /* 0x000000040808722b */ /* 0x000fd00000000002 */
[----:B------:R-:W-:Y:S02]  /*2500*/  DMUL R10, R8, R6 ;  /* 0x00000006080a7228 */ /* 0x000fe40000000000 */
[----:B------:R-:W-:Y:S01]  /*2510*/  IADD3 R27, PT, PT, R9, -0x100000, RZ ;  /* 0xfff00000091b7810 */ /* 0x000fe20007ffe0ff */
[----:B------:R-:W-:-:S05]  /*2520*/  IMAD.MOV.U32 R26, RZ, RZ, R8 ;  /* 0x000000ffff1a7224 */ /* 0x000fca00078e0008 */
[----:B------:R-:W-:-:S08]  /*2530*/  DFMA R12, R10, -R10, R6 ;  /* 0x8000000a0a0c722b */ /* 0x000fd00000000006 */
[----:B------:R-:W-:Y:S01]  /*2540*/  DFMA R4, R12, R26, R10 ;  /* 0x0000001a0c04722b */ /* 0x000fe2000000000a */
[----:B------:R-:W-:Y:S10]  /*2550*/  @!P0 BRA `(.L_x_17) ;  /* 0x0000000000208947 */ /* 0x000ff40003800000 */
[----:B------:R-:W-:Y:S01]  /*2560*/  MOV R5, R8 ;  /* 0x0000000800057202 */ /* 0x000fe20000000f00 */
[----:B------:R-:W-:Y:S01]  /*2570*/  IMAD.MOV.U32 R8, RZ, RZ, R12 ;  /* 0x000000ffff087224 */ /* 0x000fe200078e000c */
[----:B------:R-:W-:Y:S01]  /*2580*/  MOV R9, R13 ;  /* 0x0000000d00097202 */ /* 0x000fe20000000f00 */
[----:B------:R-:W-:Y:S01]  /*2590*/  IMAD.MOV.U32 R26, RZ, RZ, R2 ;  /* 0x000000ffff1a7224 */ /* 0x000fe200078e0002 */
[----:B------:R-:W-:-:S07]  /*25a0*/  MOV R4, 0x25c0 ;  /* 0x000025c000047802 */ /* 0x000fce0000000f00 */
[----:B------:R-:W-:Y:S05]  /*25b0*/  CALL.REL.NOINC `($__internal_2_$__cuda_sm20_dsqrt_rn_f64_mediumpath_v1) ;  /* 0x0000001800ac7944 */ /* 0x000fea0003c00000 */
[----:B------:R-:W-:Y:S01]  /*25c0*/  MOV R4, R28 ;  /* 0x0000001c00047202 */ /* 0x000fe20000000f00 */
[----:B------:R-:W-:-:S07]  /*25d0*/  IMAD.MOV.U32 R5, RZ, RZ, R29 ;  /* 0x000000ffff057224 */ /* 0x000fce00078e001d */
.L_x_17:
[----:B------:R-:W0:Y:S02]  /*25e0*/  LDCU UR6, c[0x0][0x398] ;  /* 0x00007300ff0677ac */ /* 0x000e240008000800 */
[----:B0-----:R-:W0:Y:S02]  /*25f0*/  F2F.F64.F32 R2, UR6 ;  /* 0x0000000600027d10 */ /* 0x001e240008201800 */
[----:B0-----:R-:W-:-:S06]  /*2600*/  DMUL R2, R2, R4 ;  /* 0x0000000402027228 */ /* 0x001fcc0000000000 */
[----:B------:R0:W1:Y:S05]  /*2610*/  F2F.F32.F64 R7, R2 ;  /* 0x0000000200077310 */ /* 0x00006a0000301000 */
.L_x_15:
[----:B------:R-:W2:Y:S01]  /*2620*/  LDCU UR11, c[0x0][0x39c] ;  /* 0x00007380ff0b77ac */ /* 0x000ea20008000800 */
[----:B0-----:R-:W0:Y:S01]  /*2630*/  LDC.64 R2, c[0x0][0x3a8] ;  /* 0x0000ea00ff027b82 */ /* 0x001e220000000a00 */
[----:B------:R-:W3:Y:S01]  /*2640*/  LDCU.64 UR6, c[0x0][0x380] ;  /* 0x00007000ff0677ac */ /* 0x000ee20008000a00 */
[----:B------:R-:W4:Y:S01]  /*2650*/  LDCU UR9, c[0x0][0x3a0] ;  /* 0x00007400ff0977ac */ /* 0x000f220008000800 */
[----:B--2---:R-:W-:-:S04]  /*2660*/  UIADD3 UR8, UPT, UPT, UR16, UR11, URZ ;  /* 0x0000000b10087290 */ /* 0x004fc8000fffe0ff */
[----:B---3--:R-:W-:-:S06]  /*2670*/  UIMAD.WIDE.U32 UR12, UR8, 0x4, UR6 ;  /* 0x00000004080c78a5 */ /* 0x008fcc000f8e0006 */
[----:B------:R-:W-:Y:S01]  /*2680*/  IMAD.U32 R5, RZ, RZ, UR13 ;  /* 0x0000000dff057e24 */ /* 0x000fe2000f8e00ff */
[----:B------:R-:W-:-:S05]  /*2690*/  MOV R4, UR12 ;  /* 0x0000000c00047c02 */ /* 0x000fca0008000f00 */
[----:B------:R-:W2:Y:S01]  /*26a0*/  LDG.E.CONSTANT R5, desc[UR14][R4.64] ;  /* 0x0000000e04057981 */ /* 0x000ea2000c1e9900 */
[----:B----4-:R-:W-:Y:S01]  /*26b0*/  UISETP.GE.U32.AND UP0, UPT, UR5, UR9, UPT ;  /* 0x000000090500728c */ /* 0x010fe2000bf06070 */
[----:B------:R-:W-:-:S05]  /*26c0*/  MOV R11, UR8 ;  /* 0x00000008000b7c02 */ /* 0x000fca0008000f00 */
[----:B------:R-:W-:Y:S01]  /*26d0*/  PLOP3.LUT P0, PT, PT, PT, UP0, 0x80, 0x8 ;  /* 0x000000000008781c */ /* 0x000fe20003f0f008 */
[----:B0-----:R-:W-:-:S04]  /*26e0*/  IMAD.WIDE.U32 R2, R11, 0x4, R2 ;  /* 0x000000040b027825 */ /* 0x001fc800078e0002 */
[----:B--2---:R-:W-:-:S04]  /*26f0*/  FADD R9, -R0, R5 ;  /* 0x0000000500097221 */ /* 0x004fc80000000100 */
[----:B-1----:R-:W-:-:S05]  /*2700*/  FFMA R7, R9, R7, R0 ;  /* 0x0000000709077223 */ /* 0x002fca0000000000 */
[----:B------:R0:W-:Y:S01]  /*2710*/  STG.E desc[UR14][R2.64], R7 ;  /* 0x0000000702007986 */ /* 0x0001e2000c10190e */
[----:B------:R-:W-:Y:S05]  /*2720*/  @P0 EXIT ;  /* 0x000000000000094d */ /* 0x000fea0003800000 */
[----:B------:R-:W1:Y:S01]  /*2730*/  LDCU UR10, c[0x0][0x398] ;  /* 0x00007300ff0a77ac */ /* 0x000e620008000800 */
[----:B0-----:R-:W-:Y:S01]  /*2740*/  IMAD.MOV.U32 R3, RZ, RZ, R7 ;  /* 0x000000ffff037224 */ /* 0x001fe200078e0007 */
[----:B------:R-:W-:Y:S02]  /*2750*/  UIADD3 UR5, UPT, UPT, -UR4, UR9, URZ ;  /* 0x0000000904057290 */ /* 0x000fe4000fffe1ff */
[----:B------:R-:W-:Y:S02]  /*2760*/  UIADD3 UR9, UPT, UPT, UR4, 0x1, URZ ;  /* 0x0000000104097890 */ /* 0x000fe4000fffe0ff */
[----:B------:R-:W-:-:S04]  /*2770*/  ULOP3.LUT UR5, UR5, 0x1, URZ, 0xc0, !UPT ;  /* 0x0000000105057892 */ /* 0x000fc8000f8ec0ff */
[----:B------:R-:W-:Y:S01]  /*2780*/  UISETP.NE.U32.AND UP0, UPT, UR5, 0x1, UPT ;  /* 0x000000010500788c */ /* 0x000fe2000bf05070 */
[----:B-1----:R-:W0:Y:S08]  /*2790*/  F2F.F64.F32 R12, UR10 ;  /* 0x0000000a000c7d10 */ /* 0x002e300008201800 */
[----:B------:R-:W-:Y:S05]  /*27a0*/  BRA.U UP0, `(.L_x_18) ;  /* 0x0000000500507547 */ /* 0x000fea000b800000 */
[----:B------:R-:W1:Y:S01]  /*27b0*/  LDCU UR12, c[0x0][0x394] ;  /* 0x00007280ff0c77ac */ /* 0x000e620008000800 */
[----:B------:R-:W-:Y:S02]  /*27c0*/  UIADD3 UR10, UPT, UPT, UR8, UR11, URZ ;  /* 0x0000000b080a7290 */ /* 0x000fe4000fffe0ff */
[----:B------:R-:W-:Y:S02]  /*27d0*/  UIMAD UR5, UR19, UR11, UR18 ;  /* 0x0000000b130572a4 */ /* 0x000fe4000f8e0212 */
[----:B------:R-:W-:-:S06]  /*27e0*/  UIMAD.WIDE.U32 UR16, UR10, 0x4, UR6 ;  /* 0x000000040a1078a5 */ /* 0x000fcc000f8e0006 */
[----:B------:R-:W-:Y:S01]  /*27f0*/  MOV R10, UR16 ;  /* 0x00000010000a7c02 */ /* 0x000fe20008000f00 */
[----:B------:R-:W-:Y:S01]  /*2800*/  IMAD.U32 R11, RZ, RZ, UR17 ;  /* 0x00000011ff0b7e24 */ /* 0x000fe2000f8e00ff */
[----:B-1----:R-:W-:Y:S02]  /*2810*/  UIADD3 UR8, UPT, UPT, UR4, -UR12, URZ ;  /* 0x8000000c04087290 */ /* 0x002fe4000fffe0ff */
[----:B------:R-:W-:Y:S02]  /*2820*/  UIMAD.WIDE UR4, UR5, 0x4, UR6 ;  /* 0x00000004050478a5 */ /* 0x000fe4000f8e0206 */
[----:B------:R-:W2:Y:S01]  /*2830*/  LDG.E.CONSTANT R0, desc[UR14][R10.64] ;  /* 0x0000000e0a007981 */ /* 0x000ea2000c1e9900 */
[----:B------:R-:W-:-:S03]  /*2840*/  UIMAD UR8, UR8, UR11, UR18 ;  /* 0x0000000b080872a4 */ /* 0x000fc6000f8e0212 */
[----:B------:R-:W-:Y:S01]  /*2850*/  MOV R28, UR4 ;  /* 0x00000004001c7c02 */ /* 0x000fe20008000f00 */
[----:B------:R-:W-:Y:S01]  /*2860*/  IMAD.U32 R29, RZ, RZ, UR5 ;  /* 0x00000005ff1d7e24 */ /* 0x000fe2000f8e00ff */
[----:B------:R-:W-:-:S04]  /*2870*/  UIMAD.WIDE UR4, UR8, 0x4, UR6 ;  /* 0x00000004080478a5 */ /* 0x000fc8000f8e0206 */
[----:B------:R1:W3:Y:S02]  /*2880*/  LDG.E.CONSTANT R8, desc[UR14][R28.64] ;  /* 0x0000000e1c087981 */ /* 0x0002e4000c1e9900 */
[----:B------:R-:W-:Y:S01]  /*2890*/  MOV R26, UR4 ;  /* 0x00000004001a7c02 */ /* 0x000fe20008000f00 */
[----:B------:R-:W-:-:S05]  /*28a0*/  IMAD.U32 R27, RZ, RZ, UR5 ;  /* 0x00000005ff1b7e24 */ /* 0x000fca000f8e00ff */
[----:B------:R-:W4:Y:S01]  /*28b0*/  LDG.E.CONSTANT R4, desc[UR14][R26.64] ;  /* 0x0000000e1a047981 */ /* 0x000f22000c1e9900 */
[----:B-1----:R-:W-:Y:S01]  /*28c0*/  MOV R28, RZ ;  /* 0x000000ff001c7202 */ /* 0x002fe20000000f00 */
[----:B--2---:R-:W1:Y:S08]  /*28d0*/  F2F.F64.F32 R6, R0 ;  /* 0x0000000000067310 */ /* 0x004e700000201800 */
[----:B---3--:R-:W2:Y:S01]  /*28e0*/  F2F.F64.F32 R8, R8 ;  /* 0x0000000800087310 */ /* 0x008ea20000201800 */
[----:B-1----:R-:W-:-:S07]  /*28f0*/  DADD R20, R20, R6 ;  /* 0x0000000014147229 */ /* 0x002fce0000000006 */
[----:B----4-:R-:W1:Y:S01]  /*2900*/  F2F.F64.F32 R4, R4 ;  /* 0x0000000400047310 */ /* 0x010e620000201800 */
[----:B------:R-:W-:Y:S02]  /*2910*/  DADD R24, R24, R6 ;  /* 0x0000000018187229 */ /* 0x000fe40000000006 */
[----:B--2---:R-:W-:Y:S02]  /*2920*/  DADD R20, R20, -R8 ;  /* 0x0000000014147229 */ /* 0x004fe40000000808 */
[----:B------:R-:W-:-:S04]  /*2930*/  DFMA R22, R6, R6, R22 ;  /* 0x000000060616722b */ /* 0x000fc80000000016 */
[----:B-1----:R-:W-:Y:S02]  /*2940*/  DADD R24, R24, -R4 ;  /* 0x0000000018187229 */ /* 0x002fe40000000804 */
[----:B------:R-:W-:Y:S02]  /*2950*/  DMUL R10, R20, R16 ;  /* 0x00000010140a7228 */ /* 0x000fe40000000000 */
[----:B------:R-:W-:Y:S02]  /*2960*/  DFMA R18, R6, R6, R18 ;  /* 0x000000060612722b */ /* 0x000fe40000000012 */
[----:B------:R-:W-:Y:S02]  /*2970*/  DFMA R22, -R8, R8, R22 ;  /* 0x000000080816722b */ /* 0x000fe40000000116 */
[----:B------:R-:W-:Y:S02]  /*2980*/  DMUL R6, R24, R14 ;  /* 0x0000000e18067228 */ /* 0x000fe40000000000 */
[----:B------:R-:W-:-:S02]  /*2990*/  DMUL R32, R10, R10 ;  /* 0x0000000a0a207228 */ /* 0x000fc40000000000 */
[----:B------:R-:W-:-:S04]  /*29a0*/  DFMA R18, -R4, R4, R18 ;  /* 0x000000040412722b */ /* 0x000fc80000000112 */
[----:B------:R-:W-:Y:S02]  /*29b0*/  DMUL R4, R6, R6 ;  /* 0x0000000606047228 */ /* 0x000fe40000000000 */
[----:B------:R-:W-:-:S06]  /*29c0*/  DFMA R32, R22, R16, -R32 ;  /* 0x000000101620722b */ /* 0x000fcc0000000820 */
[----:B------:R-:W-:Y:S02]  /*29d0*/  DFMA R4, R18, R14, -R4 ;  /* 0x0000000e1204722b */ /* 0x000fe40000000804 */
[----:B------:R-:W-:-:S06]  /*29e0*/  DSETP.GT.AND P0, PT, R32, RZ, PT ;  /* 0x000000ff2000722a */ /* 0x000fcc0003f04000 */
[----:B------:R-:W-:-:S14]  /*29f0*/  DSETP.LEU.OR P0, PT, R4, RZ, !P0 ;  /* 0x000000ff0400722a */ /* 0x000fdc000470b400 */
[----:B------:R-:W-:Y:S05]  /*2a00*/  @P0 BRA `(.L_x_19) ;  /* 0x00000000009c0947 */ /* 0x000fea0003800000 */
[----:B------:R-:W1:Y:S01]  /*2a10*/  MUFU.RCP64H R7, R5 ;  /* 0x0000000500077308 */ /* 0x000e620000001800 */
[----:B------:R-:W-:Y:S01]  /*2a20*/  IMAD.MOV.U32 R6, RZ, RZ, 0x1 ;  /* 0x00000001ff067424 */ /* 0x000fe200078e00ff */
[----:B------:R-:W-:-:S05]  /*2a30*/  FSETP.GEU.AND P1, PT, |R33|, 6.5827683646048100446e-37, PT ;  /* 0x036000002100780b */ /* 0x000fca0003f2e200 */
[----:B-1----:R-:W-:-:S08]  /*2a40*/  DFMA R8, -R4, R6, 1 ;  /* 0x3ff000000408742b */ /* 0x002fd00000000106 */
        /* <DEDUP_REMOVED lines=12> */
[----:B0-----:R-:W-:Y:S05]  /*2b10*/  CALL.REL.NOINC `($__internal_1_$__cuda_sm20_div_rn_f64_full) ;  /* 0x0000000c00e47944 */ /* 0x001fea0003c00000 */
.L_x_20:
[----:B------:R-:W1:Y:S01]  /*2b20*/  MUFU.RSQ64H R5, R7 ;  /* 0x0000000700057308 */ /* 0x000e620000001c00 */
[----:B------:R-:W-:Y:S01]  /*2b30*/  VIADD R4, R7, 0xfcb00000 ;  /* 0xfcb0000007047836 */ /* 0x000fe20000000000 */
[----:B------:R-:W-:Y:S01]  /*2b40*/  MOV R10, 0x0 ;  /* 0x00000000000a7802 */ /* 0x000fe20000000f00 */
[----:B------:R-:W-:-:S03]  /*2b50*/  IMAD.MOV.U32 R11, RZ, RZ, 0x3fd80000 ;  /* 0x3fd80000ff0b7424 */ /* 0x000fc600078e00ff */
[----:B------:R-:W-:Y:S01]  /*2b60*/  ISETP.GE.U32.AND P0, PT, R4, 0x7ca00000, PT ;  /* 0x7ca000000400780c */ /* 0x000fe20003f06070 */
[----:B-1----:R-:W-:-:S08]  /*2b70*/  DMUL R8, R4, R4 ;  /* 0x0000000404087228 */ /* 0x002fd00000000000 */
        /* <DEDUP_REMOVED lines=10> */
[----:B------:R-:W-:Y:S01]  /*2c20*/  IMAD.MOV.U32 R26, RZ, RZ, R4 ;  /* 0x000000ffff1a7224 */ /* 0x000fe200078e0004 */
[----:B------:R-:W-:Y:S02]  /*2c30*/  MOV R5, R30 ;  /* 0x0000001e00057202 */ /* 0x000fe40000000f00 */
[----:B------:R-:W-:-:S07]  /*2c40*/  MOV R4, 0x2c60 ;  /* 0x00002c6000047802 */ /* 0x000fce0000000f00 */
[----:B0-----:R-:W-:Y:S05]  /*2c50*/  CALL.REL.NOINC `($__internal_2_$__cuda_sm20_dsqrt_rn_f64_mediumpath_v1) ;  /* 0x0000001400047944 */ /* 0x001fea0003c00000 */
.L_x_21:
[----:B0-----:R-:W-:-:S10]  /*2c60*/  DMUL R28, R12, R28 ;  /* 0x0000001c0c1c7228 */ /* 0x001fd40000000000 */
[----:B------:R1:W2:Y:S02]  /*2c70*/  F2F.F32.F64 R28, R28 ;  /* 0x0000001c001c7310 */ /* 0x0002a40000301000 */
.L_x_19:
[----:B------:R-:W3:Y:S01]  /*2c80*/  LDC.64 R4, c[0x0][0x3a8] ;  /* 0x0000ea00ff047b82 */ /* 0x000ee20000000a00 */
[----:B------:R-:W-:Y:S01]  /*2c90*/  MOV R7, UR10 ;  /* 0x0000000a00077c02 */ /* 0x000fe20008000f00 */
[----:B------:R-:W-:Y:S01]  /*2ca0*/  FADD R0, -R3, R0 ;  /* 0x0000000003007221 */ /* 0x000fe20000000100 */
[----:B------:R-:W-:-:S03]  /*2cb0*/  UMOV UR4, UR9 ;  /* 0x0000000900047c82 */ /* 0x000fc60008000000 */
[----:B--2---:R-:W-:Y:S01]  /*2cc0*/  FFMA R3, R0, R28, R3 ;  /* 0x0000001c00037223 */ /* 0x004fe20000000003 */
[----:B---3--:R-:W-:-:S05]  /*2cd0*/  IMAD.WIDE.U32 R4, R7, 0x4, R4 ;  /* 0x0000000407047825 */ /* 0x008fca00078e0004 */
[----:B------:R2:W-:Y:S02]  /*2ce0*/  STG.E desc[UR14][R4.64], R3 ;  /* 0x0000000304007986 */ /* 0x0005e4000c10190e */
.L_x_18:
[----:B------:R-:W3:Y:S02]  /*2cf0*/  LDCU UR8, c[0x0][0x3a0] ;  /* 0x00007400ff0877ac */ /* 0x000ee40008000800 */
[----:B---3--:R-:W-:-:S06]  /*2d00*/  UISETP.NE.AND UP0, UPT, UR9, UR8, UPT ;  /* 0x000000080900728c */ /* 0x008fcc000bf05270 */
[----:B------:R-:W-:-:S13]  /*2d10*/  PLOP3.LUT P0, PT, PT, PT, UP0, 0x80, 0x8 ;  /* 0x000000000008781c */ /* 0x000fda0003f0f008 */
[----:B------:R-:W-:Y:S05]  /*2d20*/  @!P0 EXIT ;  /* 0x000000000000894d */ /* 0x000fea0003800000 */
[----:B------:R-:W3:Y:S01]  /*2d30*/  LDCU.64 UR6, c[0x0][0x390] ;  /* 0x00007200ff0677ac */ /* 0x000ee20008000a00 */
[----:B------:R-:W4:Y:S01]  /*2d40*/  LDCU UR10, c[0x0][0x39c] ;  /* 0x00007380ff0a77ac */ /* 0x000f220008000800 */
[----:B------:R-:W-:Y:S01]  /*2d50*/  UIADD3 UR8, UPT, UPT, UR4, -UR8, URZ ;  /* 0x8000000804087290 */ /* 0x000fe2000fffe0ff */
[----:B------:R-:W0:Y:S01]  /*2d60*/  LDCU.64 UR20, c[0x0][0x380] ;  /* 0x00007000ff1477ac */ /* 0x000e220008000a00 */
[----:B------:R-:W0:Y:S01]  /*2d70*/  LDCU.64 UR22, c[0x0][0x3a8] ;  /* 0x00007500ff1677ac */ /* 0x000e220008000a00 */
[----:B---3--:R-:W-:Y:S02]  /*2d80*/  UIADD3 UR5, UPT, UPT, UR4, -UR6, URZ ;  /* 0x8000000604057290 */ /* 0x008fe4000fffe0ff */
[----:B------:R-:W-:Y:S02]  /*2d90*/  UIADD3 UR6, UPT, UPT, UR4, -UR7, URZ ;  /* 0x8000000704067290 */ /* 0x000fe4000fffe0ff */
[----:B----4-:R-:W-:Y:S02]  /*2da0*/  UIMAD UR7, UR4, UR10, UR10 ;  /* 0x0000000a040772a4 */ /* 0x010fe4000f8e020a */
[----:B------:R-:W-:-:S02]  /*2db0*/  UIMAD UR12, UR4, UR10, UR18 ;  /* 0x0000000a040c72a4 */ /* 0x000fc4000f8e0212 */
[----:B------:R-:W-:Y:S01]  /*2dc0*/  UIMAD UR9, UR5, UR10, UR18 ;  /* 0x0000000a050972a4 */ /* 0x000fe2000f8e0212 */
[----:B------:R-:W3:Y:S01]  /*2dd0*/  LDCU UR13, c[0x0][0x39c] ;  /* 0x00007380ff0d77ac */ /* 0x000ee20008000800 */
[----:B------:R-:W-:Y:S02]  /*2de0*/  UIMAD UR10, UR6, UR10, UR18 ;  /* 0x0000000a060a72a4 */ /* 0x000fe4000f8e0212 */
[----:B0-----:R-:W-:-:S12]  /*2df0*/  UIADD3 UR11, UPT, UPT, UR7, UR18, URZ ;  /* 0x00000012070b7290 */ /* 0x001fd8000fffe0ff */
.L_x_28:
[----:B------:R-:W-:Y:S02]  /*2e00*/  UIMAD.WIDE.U32 UR4, UR12, 0x4, UR20 ;  /* 0x000000040c0478a5 */ /* 0x000fe4000f8e0014 */
[----:B------:R-:W-:-:S04]  /*2e10*/  UIMAD.WIDE UR6, UR9, 0x4, UR20 ;  /* 0x00000004090678a5 */ /* 0x000fc8000f8e0214 */
[----:B------:R-:W-:Y:S01]  /*2e20*/  IMAD.U32 R10, RZ, RZ, UR4 ;  /* 0x00000004ff0a7e24 */ /* 0x000fe2000f8e00ff */
[----:B------:R-:W-:Y:S01]  /*2e30*/  MOV R11, UR5 ;  /* 0x00000005000b7c02 */ /* 0x000fe20008000f00 */
[----:B------:R-:W-:Y:S01]  /*2e40*/  UIMAD.WIDE UR4, UR10, 0x4, UR20 ;  /* 0x000000040a0478a5 */ /* 0x000fe2000f8e0214 */
[----:B------:R-:W-:-:S03]  /*2e50*/  IMAD.U32 R26, RZ, RZ, UR6 ;  /* 0x00000006ff1a7e24 */ /* 0x000fc6000f8e00ff */
[----:B----4-:R-:W4:Y:S01]  /*2e60*/  LDG.E.CONSTANT R2, desc[UR14][R10.64] ;  /* 0x0000000e0a027981 */ /* 0x010f22000c1e9900 */
[----:B------:R-:W-:Y:S01]  /*2e70*/  MOV R27, UR7 ;  /* 0x00000007001b7c02 */ /* 0x000fe20008000f00 */
[----:B------:R-:W-:Y:S01]  /*2e80*/  IMAD.U32 R28, RZ, RZ, UR4 ;  /* 0x00000004ff1c7e24 */ /* 0x000fe2000f8e00ff */
[----:B01----:R-:W-:-:S03]  /*2e90*/  MOV R29, UR5 ;  /* 0x00000005001d7c02 */ /* 0x003fc60008000f00 */
[----:B------:R-:W5:Y:S04]  /*2ea0*/  LDG.E.CONSTANT R0, desc[UR14][R26.64] ;  /* 0x0000000e1a007981 */ /* 0x000f68000c1e9900 */
[----:B--2---:R-:W2:Y:S01]  /*2eb0*/  LDG.E.CONSTANT R4, desc[UR14][R28.64] ;  /* 0x0000000e1c047981 */ /* 0x004ea2000c1e9900 */
[----:B----4-:R-:W0:Y:S08]  /*2ec0*/  F2F.F64.F32 R8, R2 ;  /* 0x0000000200087310 */ /* 0x010e300000201800 */
[----:B-----5:R-:W1:Y:S01]  /*2ed0*/  F2F.F64.F32 R6, R0 ;  /* 0x0000000000067310 */ /* 0x020e620000201800 */
[----:B0-----:R-:W-:-:S07]  /*2ee0*/  DADD R20, R8, R20 ;  /* 0x0000000008147229 */ /* 0x001fce0000000014 */
[----:B--2---:R-:W0:Y:S01]  /*2ef0*/  F2F.F64.F32 R4, R4 ;  /* 0x0000000400047310 */ /* 0x004e220000201800 */
[C---:B------:R-:W-:Y:S02]  /*2f00*/  DADD R24, R8.reuse, R24 ;  /* 0x0000000008187229 */ /* 0x040fe40000000018 */
[CC--:B------:R-:W-:Y:S02]  /*2f10*/  DFMA R10, R8.reuse, R8.reuse, R22 ;  /* 0x00000008080a722b */ /* 0x0c0fe40000000016 */
[----:B------:R-:W-:Y:S02]  /*2f20*/  DFMA R18, R8, R8, R18 ;  /* 0x000000080812722b */ /* 0x000fe40000000012 */
[----:B-1----:R-:W-:Y:S02]  /*2f30*/  DADD R20, R20, -R6 ;  /* 0x0000000014147229 */ /* 0x002fe40000000806 */
[----:B0-----:R-:W-:-:S06]  /*2f40*/  DADD R22, R24, -R4 ;  /* 0x0000000018167229 */ /* 0x001fcc0000000804 */
[----:B------:R-:W-:Y:S02]  /*2f50*/  DMUL R26, R20, R16 ;  /* 0x00000010141a7228 */ /* 0x000fe40000000000 */
[----:B------:R-:W-:Y:S02]  /*2f60*/  DFMA R24, -R6, R6, R10 ;  /* 0x000000060618722b */ /* 0x000fe4000000010a */
[----:B------:R-:W-:Y:S02]  /*2f70*/  DFMA R18, -R4, R4, R18 ;  /* 0x000000040412722b */ /* 0x000fe40000000112 */
[----:B------:R-:W-:Y:S01]  /*2f80*/  DMUL R6, R22, R14 ;  /* 0x0000000e16067228 */ /* 0x000fe20000000000 */
[----:B------:R-:W-:Y:S01]  /*2f90*/  IMAD.MOV.U32 R4, RZ, RZ, RZ ;  /* 0x000000ffff047224 */ /* 0x000fe200078e00ff */
[----:B------:R-:W-:-:S06]  /*2fa0*/  DMUL R32, R26, R26 ;  /* 0x0000001a1a207228 */ /* 0x000fcc0000000000 */
[----:B------:R-:W-:Y:S02]  /*2fb0*/  DMUL R28, R6, R6 ;  /* 0x00000006061c7228 */ /* 0x000fe40000000000 */
[----:B------:R-:W-:-:S06]  /*2fc0*/  DFMA R32, R24, R16, -R32 ;  /* 0x000000101820722b */ /* 0x000fcc0000000820 */
[----:B------:R-:W-:Y:S02]  /*2fd0*/  DFMA R28, R18, R14, -R28 ;  /* 0x0000000e121c722b */ /* 0x000fe4000000081c */
[----:B------:R-:W-:-:S06]  /*2fe0*/  DSETP.GT.AND P0, PT, R32, RZ, PT ;  /* 0x000000ff2000722a */ /* 0x000fcc0003f04000 */
[----:B------:R-:W-:-:S14]  /*2ff0*/  DSETP.LEU.OR P0, PT, R28, RZ, !P0 ;  /* 0x000000ff1c00722a */ /* 0x000fdc000470b400 */
[----:B------:R-:W-:Y:S05]  /*3000*/  @P0 BRA `(.L_x_22) ;  /* 0x00000000009c0947 */ /* 0x000fea0003800000 */
[----:B------:R-:W0:Y:S01]  /*3010*/  MUFU.RCP64H R5, R29 ;  /* 0x0000001d00057308 */ /* 0x000e220000001800 */
[----:B------:R-:W-:Y:S02]  /*3020*/  MOV R4, 0x1 ;  /* 0x0000000100047802 */ /* 0x000fe40000000f00 */
[----:B------:R-:W-:-:S04]  /*3030*/  FSETP.GEU.AND P1, PT, |R33|, 6.5827683646048100446e-37, PT ;  /* 0x036000002100780b */ /* 0x000fc80003f2e200 */
        /* <DEDUP_REMOVED lines=11> */
[----:B------:R-:W-:Y:S01]  /*30f0*/  IMAD.MOV.U32 R5, RZ, RZ, R29 ;  /* 0x000000ffff057224 */ /* 0x000fe200078e001d */
[----:B------:R-:W-:-:S07]  /*3100*/  MOV R4, 0x3120 ;  /* 0x0000312000047802 */ /* 0x000fce0000000f00 */
[----:B---3--:R-:W-:Y:S05]  /*3110*/  CALL.REL.NOINC `($__internal_1_$__cuda_sm20_div_rn_f64_full) ;  /* 0x0000000800647944 */ /* 0x008fea0003c00000 */
.L_x_23:
[----:B------:R-:W0:Y:S01]  /*3120*/  MUFU.RSQ64H R5, R7 ;  /* 0x0000000700057308 */ /* 0x000e220000001c00 */
[----:B------:R-:W-:Y:S01]  /*3130*/  IADD3 R4, PT, PT, R7, -0x3500000, RZ ;  /* 0xfcb0000007047810 */ /* 0x000fe20007ffe0ff */
[----:B------:R-:W-:Y:S01]  /*3140*/  IMAD.MOV.U32 R10, RZ, RZ, 0x0 ;  /* 0x00000000ff0a7424 */ /* 0x000fe200078e00ff */
[----:B------:R-:W-:Y:S02]  /*3150*/  MOV R11, 0x3fd80000 ;  /* 0x3fd80000000b7802 */ /* 0x000fe40000000f00 */
[----:B------:R-:W-:Y:S02]  /*3160*/  ISETP.GE.U32.AND P0, PT, R4, 0x7ca00000, PT ;  /* 0x7ca000000400780c */ /* 0x000fe40003f06070 */
[----:B0-----:R-:W-:-:S08]  /*3170*/  DMUL R8, R4, R4 ;  /* 0x0000000404087228 */ /* 0x001fd00000000000 */
[----:B------:R-:W-:-:S08]  /*3180*/  DFMA R8, -R8, R6, 1 ;  /* 0x3ff000000808742b */ /* 0x000fd00000000106 */
[----:B------:R-:W-:Y:S02]  /*3190*/  DFMA R10, R8, R10, 0.5 ;  /* 0x3fe00000080a742b */ /* 0x000fe4000000000a */
[----:B------:R-:W-:-:S08]  /*31a0*/  DMUL R8, R4, R8 ;  /* 0x0000000804087228 */ /* 0x000fd00000000000 */
[----:B------:R-:W-:-:S08]  /*31b0*/  DFMA R30, R10, R8, R4 ;  /* 0x000000080a1e722b */ /* 0x000fd00000000004 */
[----:B------:R-:W-:Y:S02]  /*31c0*/  DMUL R10, R30, R6 ;  /* 0x000000061e0a7228 */ /* 0x000fe40000000000 */
[----:B------:R-:W-:Y:S01]  /*31d0*/  VIADD R27, R31, 0xfff00000 ;  /* 0xfff000001f1b7836 */ /* 0x000fe20000000000 */
[----:B------:R-:W-:-:S05]  /*31e0*/  MOV R26, R30 ;  /* 0x0000001e001a7202 */ /* 0x000fca0000000f00 */
[----:B------:R-:W-:-:S08]  /*31f0*/  DFMA R8, R10, -R10, R6 ;  /* 0x8000000a0a08722b */ /* 0x000fd00000000006 */
[----:B------:R-:W-:Y:S01]  /*3200*/  DFMA R28, R8, R26, R10 ;  /* 0x0000001a081c722b */ /* 0x000fe2000000000a */
[----:B------:R-:W-:Y:S10]  /*3210*/  @!P0 BRA `(.L_x_24) ;  /* 0x0000000000108947 */ /* 0x000ff40003800000 */
[----:B------:R-:W-:Y:S01]  /*3220*/  MOV R26, R4 ;  /* 0x00000004001a7202 */ /* 0x000fe20000000f00 */
[----:B------:R-:W-:Y:S01]  /*3230*/  IMAD.MOV.U32 R5, RZ, RZ, R30 ;  /* 0x000000ffff057224 */ /* 0x000fe200078e001e */
[----:B------:R-:W-:-:S07]  /*3240*/  MOV R4, 0x3260 ;  /* 0x0000326000047802 */ /* 0x000fce0000000f00 */
[----:B---3--:R-:W-:Y:S05]  /*3250*/  CALL.REL.NOINC `($__internal_2_$__cuda_sm20_dsqrt_rn_f64_mediumpath_v1) ;  /* 0x0000000c00847944 */ /* 0x008fea0003c00000 */
.L_x_24:
[----:B------:R-:W-:-:S06]  /*3260*/  DMUL R28, R12, R28 ;  /* 0x0000001c0c1c7228 */ /* 0x000fcc0000000000 */
[----:B------:R0:W1:Y:S05]  /*3270*/  F2F.F32.F64 R4, R28 ;  /* 0x0000001c00047310 */ /* 0x00006a0000301000 */
.L_x_22:
[----:B------:R-:W-:Y:S02]  /*3280*/  UIMAD.WIDE.U32 UR16, UR11, 0x4, UR20 ;  /* 0x000000040b1078a5 */ /* 0x000fe4000f8e0014 */
[----:B---3--:R-:W-:-:S04]  /*3290*/  UIMAD.WIDE UR6, UR13, 0x4, UR6 ;  /* 0x000000040d0678a5 */ /* 0x008fc8000f8e0206 */
[----:B------:R-:W-:Y:S01]  /*32a0*/  IMAD.U32 R26, RZ, RZ, UR16 ;  /* 0x00000010ff1a7e24 */ /* 0x000fe2000f8e00ff */
[----:B------:R-:W-:Y:S01]  /*32b0*/  MOV R27, UR17 ;  /* 0x00000011001b7c02 */ /* 0x000fe20008000f00 */
[----:B------:R-:W-:Y:S01]  /*32c0*/  IMAD.U32 R32, RZ, RZ, UR6 ;  /* 0x00000006ff207e24 */ /* 0x000fe2000f8e00ff */
[----:B------:R-:W-:-:S03]  /*32d0*/  UIMAD.WIDE UR4, UR13, 0x4, UR4 ;  /* 0x000000040d0478a5 */ /* 0x000fc6000f8e0204 */
[----:B------:R-:W2:Y:S01]  /*32e0*/  LDG.E.CONSTANT R0, desc[UR14][R26.64] ;  /* 0x0000000e1a007981 */ /* 0x000ea2000c1e9900 */
[----:B------:R-:W-:Y:S02]  /*32f0*/  MOV R33, UR7 ;  /* 0x0000000700217c02 */ /* 0x000fe40008000f00 */
[----:B------:R-:W-:Y:S01]  /*3300*/  IMAD.U32 R30, RZ, RZ, UR4 ;  /* 0x00000004ff1e7e24 */ /* 0x000fe2000f8e00ff */
[----:B------:R-:W-:Y:S02]  /*3310*/  MOV R31, UR5 ;  /* 0x00000005001f7c02 */ /* 0x000fe40008000f00 */
[----:B------:R-:W3:Y:S04]  /*3320*/  LDG.E.CONSTANT R32, desc[UR14][R32.64] ;  /* 0x0000000e20207981 */ /* 0x000ee8000c1e9900 */
[----:B------:R-:W4:Y:S01]  /*3330*/  LDG.E.CONSTANT R6, desc[UR14][R30.64] ;  /* 0x0000000e1e067981 */ /* 0x000f22000c1e9900 */
[----:B------:R-:W-:Y:S01]  /*3340*/  FADD R2, R2, -R3 ;  /* 0x8000000302027221 */ /* 0x000fe20000000000 */
[----:B------:R-:W-:-:S03]  /*3350*/  UIMAD.WIDE.U32 UR4, UR12, 0x4, UR22 ;  /* 0x000000040c0478a5 */ /* 0x000fc6000f8e0016 */
[----:B-1----:R-:W-:Y:S01]  /*3360*/  FFMA R3, R2, R4, R3 ;  /* 0x0000000402037223 */ /* 0x002fe20000000003 */
[----:B--2---:R-:W1:Y:S08]  /*3370*/  F2F.F64.F32 R10, R0 ;  /* 0x00000000000a7310 */ /* 0x004e700000201800 */
[----:B---3--:R-:W2:Y:S01]  /*3380*/  F2F.F64.F32 R8, R32 ;  /* 0x0000002000087310 */ /* 0x008ea20000201800 */
[----:B-1----:R-:W-:-:S07]  /*3390*/  DADD R20, R20, R10 ;  /* 0x0000000014147229 */ /* 0x002fce000000000a */
[----:B----4-:R-:W1:Y:S01]  /*33a0*/  F2F.F64.F32 R6, R6 ;  /* 0x0000000600067310 */ /* 0x010e620000201800 */
[----:B------:R-:W-:Y:S02]  /*33b0*/  DADD R22, R22, R10 ;  /* 0x0000000016167229 */ /* 0x000fe4000000000a */
[CC--:B0-----:R-:W-:Y:S02]  /*33c0*/  DFMA R28, R10.reuse, R10.reuse, R24 ;  /* 0x0000000a0a1c722b */ /* 0x0c1fe40000000018 */
[----:B------:R-:W-:Y:S02]  /*33d0*/  DFMA R18, R10, R10, R18 ;  /* 0x0000000a0a12722b */ /* 0x000fe40000000012 */
[----:B--2---:R-:W-:Y:S02]  /*33e0*/  DADD R20, R20, -R8 ;  /* 0x0000000014147229 */ /* 0x004fe40000000808 */
[----:B-1----:R-:W-:-:S06]  /*33f0*/  DADD R24, R22, -R6 ;  /* 0x0000000016187229 */ /* 0x002fcc0000000806 */
[----:B------:R-:W-:Y:S02]  /*3400*/  DMUL R26, R20, R16 ;  /* 0x00000010141a7228 */ /* 0x000fe40000000000 */
[----:B------:R-:W-:Y:S02]  /*3410*/  DFMA R22, -R8, R8, R28 ;  /* 0x000000080816722b */ /* 0x000fe4000000011c */
[----:B------:R-:W-:Y:S01]  /*3420*/  DFMA R18, -R6, R6, R18 ;  /* 0x000000060612722b */ /* 0x000fe20000000112 */
[----:B------:R-:W-:Y:S01]  /*3430*/  IMAD.MOV.U32 R28, RZ, RZ, RZ ;  /* 0x000000ffff1c7224 */ /* 0x000fe200078e00ff */
[----:B------:R-:W-:Y:S01]  /*3440*/  DMUL R8, R24, R14 ;  /* 0x0000000e18087228 */ /* 0x000fe20000000000 */
[----:B------:R-:W-:Y:S01]  /*3450*/  IMAD.U32 R6, RZ, RZ, UR4 ;  /* 0x00000004ff067e24 */ /* 0x000fe2000f8e00ff */
[----:B------:R-:W-:Y:S01]  /*3460*/  DMUL R32, R26, R26 ;  /* 0x0000001a1a207228 */ /* 0x000fe20000000000 */
[----:B------:R-:W-:-:S05]  /*3470*/  MOV R7, UR5 ;  /* 0x0000000500077c02 */ /* 0x000fca0008000f00 */
[----:B------:R-:W-:Y:S01]  /*3480*/  DMUL R4, R8, R8 ;  /* 0x0000000808047228 */ /* 0x000fe20000000000 */
[----:B------:R0:W-:Y:S01]  /*3490*/  STG.E desc[UR14][R6.64], R3 ;  /* 0x0000000306007986 */ /* 0x0001e2000c10190e */
[----:B------:R-:W-:-:S06]  /*34a0*/  DFMA R32, R22, R16, -R32 ;  /* 0x000000101620722b */ /* 0x000fcc0000000820 */
[----:B------:R-:W-:Y:S02]  /*34b0*/  DFMA R4, R18, R14, -R4 ;  /* 0x0000000e1204722b */ /* 0x000fe40000000804 */
[----:B------:R-:W-:-:S06]  /*34c0*/  DSETP.GT.AND P0, PT, R32, RZ, PT ;  /* 0x000000ff2000722a */ /* 0x000fcc0003f04000 */
[----:B------:R-:W-:-:S14]  /*34d0*/  DSETP.LEU.OR P0, PT, R4, RZ, !P0 ;  /* 0x000000ff0400722a */ /* 0x000fdc000470b400 */
[----:B0-----:R-:W-:Y:S05]  /*34e0*/  @P0 BRA `(.L_x_25) ;  /* 0x00000000009c0947 */ /* 0x001fea0003800000 */
        /* <DEDUP_REMOVED lines=16> */
[----:B------:R-:W-:Y:S05]  /*35f0*/  CALL.REL.NOINC `($__internal_1_$__cuda_sm20_div_rn_f64_full) ;  /* 0x00000004002c7944 */ /* 0x000fea0003c00000 */
.L_x_26:
        /* <DEDUP_REMOVED lines=19> */
[----:B------:R-:W-:Y:S05]  /*3730*/  CALL.REL.NOINC `($__internal_2_$__cuda_sm20_dsqrt_rn_f64_mediumpath_v1) ;  /* 0x00000008004c7944 */ /* 0x000fea0003c00000 */
.L_x_27:
[----:B------:R-:W-:-:S10]  /*3740*/  DMUL R28, R12, R28 ;  /* 0x0000001c0c1c7228 */ /* 0x000fd40000000000 */
[----:B------:R0:W1:Y:S02]  /*3750*/  F2F.F32.F64 R28, R28 ;  /* 0x0000001c001c7310 */ /* 0x0000640000301000 */
.L_x_25:
[----:B------:R-:W-:Y:S01]  /*3760*/  UIMAD.WIDE.U32 UR4, UR11, 0x4, UR22 ;  /* 0x000000040b0478a5 */ /* 0x000fe2000f8e0016 */
[----:B------:R-:W-:Y:S01]  /*3770*/  FADD R0, -R3, R0 ;  /* 0x0000000003007221 */ /* 0x000fe20000000100 */
[----:B------:R-:W-:Y:S02]  /*3780*/  UIADD3 UR8, UPT, UPT, UR8, 0x2, URZ ;  /* 0x0000000208087890 */ /* 0x000fe4000fffe0ff */
[----:B------:R-:W-:Y:S01]  /*3790*/  ULEA UR9, UR13, UR9, 0x1 ;  /* 0x000000090d097291 */ /* 0x000fe2000f8e08ff */
[----:B-1----:R-:W-:Y:S01]  /*37a0*/  FFMA R3, R0, R28, R3 ;  /* 0x0000001c00037223 */ /* 0x002fe20000000003 */
[----:B------:R-:W-:Y:S01]  /*37b0*/  IMAD.U32 R4, RZ, RZ, UR4 ;  /* 0x00000004ff047e24 */ /* 0x000fe2000f8e00ff */
[----:B------:R-:W-:Y:S01]  /*37c0*/  MOV R5, UR5 ;  /* 0x0000000500057c02 */ /* 0x000fe20008000f00 */
[----:B------:R-:W-:Y:S02]  /*37d0*/  UISETP.NE.AND UP0, UPT, UR8, URZ, UPT ;  /* 0x000000ff0800728c */ /* 0x000fe4000bf05270 */
[----:B------:R-:W-:-:S02]  /*37e0*/  ULEA UR10, UR13, UR10, 0x1 ;  /* 0x0000000a0d0a7291 */ /* 0x000fc4000f8e08ff */
[----:B------:R4:W-:Y:S01]  /*37f0*/  STG.E desc[UR14][R4.64], R3 ;  /* 0x0000000304007986 */ /* 0x0009e2000c10190e */
[----:B------:R-:W-:Y:S02]  /*3800*/  ULEA UR12, UR13, UR12, 0x1 ;  /* 0x0000000c0d0c7291 */ /* 0x000fe4000f8e08ff */
[----:B------:R-:W-:Y:S02]  /*3810*/  ULEA UR11, UR13, UR11, 0x1 ;  /* 0x0000000b0d0b7291 */ /* 0x000fe4000f8e08ff */
[----:B------:R-:W-:Y:S10]  /*3820*/  BRA.U UP0, `(.L_x_28) ;  /* 0xfffffff500747547 */ /* 0x000ff4000b83ffff */
[----:B------:R-:W-:Y:S05]  /*3830*/  EXIT ;  /* 0x000000000000794d */ /* 0x000fea0003800000 */
        .weak           $__internal_0_$__cuda_sm20_dblrcp_rn_slowpath_v3
        .type           $__internal_0_$__cuda_sm20_dblrcp_rn_slowpath_v3,@function
        .size           $__internal_0_$__cuda_sm20_dblrcp_rn_slowpath_v3,($__internal_1_$__cuda_sm20_div_rn_f64_full - $__internal_0_$__cuda_sm20_dblrcp_rn_slowpath_v3)
$__internal_0_$__cuda_sm20_dblrcp_rn_slowpath_v3:
[----:B------:R-:W-:Y:S01]  /*3840*/  IMAD.MOV.U32 R4, RZ, RZ, R6 ;  /* 0x000000ffff047224 */ /* 0x000fe200078e0006 */
[----:B------:R-:W-:-:S06]  /*3850*/  MOV R5, R7 ;  /* 0x0000000700057202 */ /* 0x000fcc0000000f00 */
[----:B------:R-:W-:-:S14]  /*3860*/  DSETP.GTU.AND P0, PT, |R4|, +INF , PT ;  /* 0x7ff000000400742a */ /* 0x000fdc0003f0c200 */
[----:B------:R-:W-:Y:S05]  /*3870*/  @P0 BRA `(.L_x_29) ;  /* 0x00000000007c0947 */ /* 0x000fea0003800000 */
[----:B------:R-:W-:-:S05]  /*3880*/  LOP3.LUT R9, R7, 0x7fffffff, RZ, 0xc0, !PT ;  /* 0x7fffffff07097812 */ /* 0x000fca00078ec0ff */
[----:B------:R-:W-:-:S05]  /*3890*/  VIADD R3, R9, 0xffffffff ;  /* 0xffffffff09037836 */ /* 0x000fca0000000000 */
[----:B------:R-:W-:-:S13]  /*38a0*/  ISETP.GE.U32.AND P0, PT, R3, 0x7fefffff, PT ;  /* 0x7fefffff0300780c */ /* 0x000fda0003f06070 */
[----:B------:R-:W-:Y:S02]  /*38b0*/  @P0 LOP3.LUT R7, R5, 0x7ff00000, RZ, 0x3c, !PT ;  /* 0x7ff0000005070812 */ /* 0x000fe400078e3cff */
[----:B------:R-:W-:Y:S01]  /*38c0*/  @P0 MOV R6, RZ ;  /* 0x000000ff00060202 */ /* 0x000fe20000000f00 */
[----:B------:R-:W-:Y:S06]  /*38d0*/  @P0 BRA `(.L_x_30) ;  /* 0x00000000006c0947 */ /* 0x000fec0003800000 */
[----:B------:R-:W-:-:S13]  /*38e0*/  ISETP.GE.U32.AND P0, PT, R9, 0x1000001, PT ;  /* 0x010000010900780c */ /* 0x000fda0003f06070 */
[----:B------:R-:W-:Y:S05]  /*38f0*/  @!P0 BRA `(.L_x_31) ;  /* 0x0000000000348947 */ /* 0x000fea0003800000 */
[----:B------:R-:W-:Y:S01]  /*3900*/  VIADD R7, R5, 0xc0200000 ;  /* 0xc020000005077836 */ /* 0x000fe20000000000 */
[----:B------:R-:W-:-:S03]  /*3910*/  MOV R6, R4 ;  /* 0x0000000400067202 */ /* 0x000fc60000000f00 */
[----:B------:R-:W0:Y:S03]  /*3920*/  MUFU.RCP64H R9, R7 ;  /* 0x0000000700097308 */ /* 0x000e260000001800 */
[----:B0-----:R-:W-:-:S08]  /*3930*/  DFMA R10, -R6, R8, 1 ;  /* 0x3ff00000060a742b */ /* 0x001fd00000000108 */
[----:B------:R-:W-:-:S08]  /*3940*/  DFMA R10, R10, R10, R10 ;  /* 0x0000000a0a0a722b */ /* 0x000fd0000000000a */
[----:B------:R-:W-:-:S08]  /*3950*/  DFMA R10, R8, R10, R8 ;  /* 0x0000000a080a722b */ /* 0x000fd00000000008 */
[----:B------:R-:W-:-:S08]  /*3960*/  DFMA R8, -R6, R10, 1 ;  /* 0x3ff000000608742b */ /* 0x000fd0000000010a */
[----:B------:R-:W-:-:S08]  /*3970*/  DFMA R8, R10, R8, R10 ;  /* 0x000000080a08722b */ /* 0x000fd0000000000a */
[----:B------:R-:W-:-:S08]  /*3980*/  DMUL R8, R8, 2.2250738585072013831e-308 ;  /* 0x0010000008087828 */ /* 0x000fd00000000000 */
[----:B------:R-:W-:-:S08]  /*3990*/  DFMA R4, -R4, R8, 1 ;  /* 0x3ff000000404742b */ /* 0x000fd00000000108 */
[----:B------:R-:W-:-:S08]  /*39a0*/  DFMA R4, R4, R4, R4 ;  /* 0x000000040404722b */ /* 0x000fd00000000004 */
[----:B------:R-:W-:Y:S01]  /*39b0*/  DFMA R6, R8, R4, R8 ;  /* 0x000000040806722b */ /* 0x000fe20000000008 */
[----:B------:R-:W-:Y:S10]  /*39c0*/  BRA `(.L_x_30) ;  /* 0x0000000000307947 */ /* 0x000ff40003800000 */
.L_x_31:
[----:B------:R-:W-:Y:S01]  /*39d0*/  DMUL R4, R4, 8.11296384146066816958e+31 ;  /* 0x4690000004047828 */ /* 0x000fe20000000000 */
[----:B------:R-:W-:-:S05]  /*39e0*/  IMAD.MOV.U32 R6, RZ, RZ, R8 ;  /* 0x000000ffff067224 */ /* 0x000fca00078e0008 */
[----:B------:R-:W0:Y:S02]  /*39f0*/  MUFU.RCP64H R7, R5 ;  /* 0x0000000500077308 */ /* 0x000e240000001800 */
[----:B0-----:R-:W-:-:S08]  /*3a00*/  DFMA R8, -R4, R6, 1 ;  /* 0x3ff000000408742b */ /* 0x001fd00000000106 */
[----:B------:R-:W-:-:S08]  /*3a10*/  DFMA R8, R8, R8, R8 ;  /* 0x000000080808722b */ /* 0x000fd00000000008 */
[----:B------:R-:W-:-:S08]  /*3a20*/  DFMA R8, R6, R8, R6 ;  /* 0x000000080608722b */ /* 0x000fd00000000006 */
[----:B------:R-:W-:-:S08]  /*3a30*/  DFMA R6, -R4, R8, 1 ;  /* 0x3ff000000406742b */ /* 0x000fd00000000108 */
[----:B------:R-:W-:-:S08]  /*3a40*/  DFMA R6, R8, R6, R8 ;  /* 0x000000060806722b */ /* 0x000fd00000000008 */
[----:B------:R-:W-:Y:S01]  /*3a50*/  DMUL R6, R6, 8.11296384146066816958e+31 ;  /* 0x4690000006067828 */ /* 0x000fe20000000000 */
[----:B------:R-:W-:Y:S10]  /*3a60*/  BRA `(.L_x_30) ;  /* 0x0000000000087947 */ /* 0x000ff40003800000 */
.L_x_29:
[----:B------:R-:W-:Y:S02]  /*3a70*/  LOP3.LUT R7, R5, 0x80000, RZ, 0xfc, !PT ;  /* 0x0008000005077812 */ /* 0x000fe400078efcff */
[----:B------:R-:W-:-:S07]  /*3a80*/  MOV R6, R4 ;  /* 0x0000000400067202 */ /* 0x000fce0000000f00 */
.L_x_30:
[----:B------:R-:W-:-:S04]  /*3a90*/  IMAD.MOV.U32 R3, RZ, RZ, 0x0 ;  /* 0x00000000ff037424 */ /* 0x000fc800078e00ff */
[----:B------:R-:W-:Y:S05]  /*3aa0*/  RET.REL.NODEC R2 `(vidya_many_series_one_param_f32) ;  /* 0xffffffc402547950 */ /* 0x000fea0003c3ffff */
        .weak           $__internal_1_$__cuda_sm20_div_rn_f64_full
        .type           $__internal_1_$__cuda_sm20_div_rn_f64_full,@function
        .size           $__internal_1_$__cuda_sm20_div_rn_f64_full,($__internal_2_$__cuda_sm20_dsqrt_rn_f64_mediumpath_v1 - $__internal_1_$__cuda_sm20_div_rn_f64_full)
$__internal_1_$__cuda_sm20_div_rn_f64_full:
[C---:B------:R-:W-:Y:S01]  /*3ab0*/  FSETP.GEU.AND P0, PT, |R5|.reuse, 1.469367938527859385e-39, PT ;  /* 0x001000000500780b */ /* 0x040fe20003f0e200 */
[----:B------:R-:W-:Y:S01]  /*3ac0*/  IMAD.MOV.U32 R7, RZ, RZ, R5 ;  /* 0x000000ffff077224 */ /* 0x000fe200078e0005 */
[----:B------:R-:W-:Y:S01]  /*3ad0*/  MOV R6, R28 ;  /* 0x0000001c00067202 */ /* 0x000fe20000000f00 */
[----:B------:R-:W-:Y:S01]  /*3ae0*/  IMAD.MOV.U32 R10, RZ, RZ, 0x1ca00000 ;  /* 0x1ca00000ff0a7424 */ /* 0x000fe200078e00ff */
[----:B------:R-:W-:Y:S02]  /*3af0*/  LOP3.LUT R29, R5, 0x800fffff, RZ, 0xc0, !PT ;  /* 0x800fffff051d7812 */ /* 0x000fe400078ec0ff */
[----:B------:R-:W-:Y:S02]  /*3b00*/  MOV R8, 0x1 ;  /* 0x0000000100087802 */ /* 0x000fe40000000f00 */
[----:B------:R-:W-:Y:S02]  /*3b10*/  LOP3.LUT R29, R29, 0x3ff00000, RZ, 0xfc, !PT ;  /* 0x3ff000001d1d7812 */ /* 0x000fe400078efcff */
[----:B------:R-:W-:-:S02]  /*3b20*/  LOP3.LUT R26, R5, 0x7ff00000, RZ, 0xc0, !PT ;  /* 0x7ff00000051a7812 */ /* 0x000fc400078ec0ff */
[----:B------:R-:W-:Y:S01]  /*3b30*/  LOP3.LUT R5, R33, 0x7ff00000, RZ, 0xc0, !PT ;  /* 0x7ff0000021057812 */ /* 0x000fe200078ec0ff */
[----:B------:R-:W-:-:S03]  /*3b40*/  @!P0 DMUL R28, R6, 8.98846567431157953865e+307 ;  /* 0x7fe00000061c8828 */ /* 0x000fc60000000000 */
[----:B------:R-:W-:Y:S02]  /*3b50*/  ISETP.GE.U32.AND P1, PT, R5, R26, PT ;  /* 0x0000001a0500720c */ /* 0x000fe40003f26070 */
[----:B------:R-:W-:Y:S01]  /*3b60*/  MOV R11, R5 ;  /* 0x00000005000b7202 */ /* 0x000fe20000000f00 */
[----:B------:R-:W0:Y:S02]  /*3b70*/  MUFU.RCP64H R9, R29 ;  /* 0x0000001d00097308 */ /* 0x000e240000001800 */
[----:B0-----:R-:W-:-:S08]  /*3b80*/  DFMA R30, R8, -R28, 1 ;  /* 0x3ff00000081e742b */ /* 0x001fd0000000081c */
[----:B------:R-:W-:-:S08]  /*3b90*/  DFMA R30, R30, R30, R30 ;  /* 0x0000001e1e1e722b */ /* 0x000fd0000000001e */
[----:B------:R-:W-:Y:S01]  /*3ba0*/  DFMA R30, R8, R30, R8 ;  /* 0x0000001e081e722b */ /* 0x000fe20000000008 */
[----:B------:R-:W-:Y:S02]  /*3bb0*/  SEL R8, R10, 0x63400000, !P1 ;  /* 0x634000000a087807 */ /* 0x000fe40004800000 */
[----:B------:R-:W-:Y:S02]  /*3bc0*/  FSETP.GEU.AND P1, PT, |R33|, 1.469367938527859385e-39, PT ;  /* 0x001000002100780b */ /* 0x000fe40003f2e200 */
[----:B------:R-:W-:Y:S01]  /*3bd0*/  LOP3.LUT R9, R8, 0x800fffff, R33, 0xf8, !PT ;  /* 0x800fffff08097812 */ /* 0x000fe200078ef821 */
[----:B------:R-:W-:Y:S02]  /*3be0*/  IMAD.MOV.U32 R8, RZ, RZ, R32 ;  /* 0x000000ffff087224 */ /* 0x000fe400078e0020 */
[----:B------:R-:W-:-:S08]  /*3bf0*/  DFMA R34, R30, -R28, 1 ;  /* 0x3ff000001e22742b */ /* 0x000fd0000000081c */
[----:B------:R-:W-:Y:S01]  /*3c00*/  DFMA R30, R30, R34, R30 ;  /* 0x000000221e1e722b */ /* 0x000fe2000000001e */
[----:B------:R-:W-:Y:S10]  /*3c10*/  @P1 BRA `(.L_x_32) ;  /* 0x0000000000201947 */ /* 0x000ff40003800000 */
[----:B------:R-:W-:Y:S02]  /*3c20*/  LOP3.LUT R11, R7, 0x7ff00000, RZ, 0xc0, !PT ;  /* 0x7ff00000070b7812 */ /* 0x000fe400078ec0ff */
[----:B------:R-:W-:Y:S02]  /*3c30*/  MOV R34, RZ ;  /* 0x000000ff00227202 */ /* 0x000fe40000000f00 */
[----:B------:R-:W-:-:S04]  /*3c40*/  ISETP.GE.U32.AND P1, PT, R5, R11, PT ;  /* 0x0000000b0500720c */ /* 0x000fc80003f26070 */
[----:B------:R-:W-:-:S04]  /*3c50*/  SEL R11, R10, 0x63400000, !P1 ;  /* 0x634000000a0b7807 */ /* 0x000fc80004800000 */
[----:B------:R-:W-:-:S04]  /*3c60*/  LOP3.LUT R11, R11, 0x80000000, R33, 0xf8, !PT ;  /* 0x800000000b0b7812 */ /* 0x000fc800078ef821 */
[----:B------:R-:W-:-:S06]  /*3c70*/  LOP3.LUT R35, R11, 0x100000, RZ, 0xfc, !PT ;  /* 0x001000000b237812 */ /* 0x000fcc00078efcff */
[----:B------:R-:W-:-:S10]  /*3c80*/  DFMA R8, R8, 2, -R34 ;  /* 0x400000000808782b */ /* 0x000fd40000000822 */
[----:B------:R-:W-:-:S07]  /*3c90*/  LOP3.LUT R11, R9, 0x7ff00000, RZ, 0xc0, !PT ;  /* 0x7ff00000090b7812 */ /* 0x000fce00078ec0ff */
.L_x_32:
[----:B------:R-:W-:Y:S01]  /*3ca0*/  VIADD R27, R11, 0xffffffff ;  /* 0xffffffff0b1b7836 */ /* 0x000fe20000000000 */
[----:B------:R-:W-:Y:S01]  /*3cb0*/  @!P0 LOP3.LUT R26, R29, 0x7ff00000, RZ, 0xc0, !PT ;  /* 0x7ff000001d1a8812 */ /* 0x000fe200078ec0ff */
[----:B------:R-:W-:-:S03]  /*3cc0*/  DMUL R36, R30, R8 ;  /* 0x000000081e247228 */ /* 0x000fc60000000000 */
[----:B------:R-:W-:Y:S02]  /*3cd0*/  ISETP.GT.U32.AND P0, PT, R27, 0x7feffffe, PT ;  /* 0x7feffffe1b00780c */ /* 0x000fe40003f04070 */
[----:B------:R-:W-:-:S03]  /*3ce0*/  IADD3 R27, PT, PT, R26, -0x1, RZ ;  /* 0xffffffff1a1b7810 */ /* 0x000fc60007ffe0ff */
[----:B------:R-:W-:Y:S01]  /*3cf0*/  DFMA R34, R36, -R28, R8 ;  /* 0x8000001c2422722b */ /* 0x000fe20000000008 */
[----:B------:R-:W-:-:S07]  /*3d00*/  ISETP.GT.U32.OR P0, PT, R27, 0x7feffffe, P0 ;  /* 0x7feffffe1b00780c */ /* 0x000fce0000704470 */
[----:B------:R-:W-:-:S06]  /*3d10*/  DFMA R30, R30, R34, R36 ;  /* 0x000000221e1e722b */ /* 0x000fcc0000000024 */
[----:B------:R-:W-:Y:S05]  /*3d20*/  @P0 BRA `(.L_x_33) ;  /* 0x00000000006c0947 */ /* 0x000fea0003800000 */
[----:B------:R-:W-:-:S04]  /*3d30*/  LOP3.LUT R11, R7, 0x7ff00000, RZ, 0xc0, !PT ;  /* 0x7ff00000070b7812 */ /* 0x000fc800078ec0ff */
[CC--:B------:R-:W-:Y:S02]  /*3d40*/  VIADDMNMX R26, R5.reuse, -R11.reuse, 0xb9600000, !PT ;  /* 0xb9600000051a7446 */ /* 0x0c0fe4000780090b */
[----:B------:R-:W-:Y:S02]  /*3d50*/  ISETP.GE.U32.AND P0, PT, R5, R11, PT ;  /* 0x0000000b0500720c */ /* 0x000fe40003f06070 */
[----:B------:R-:W-:Y:S02]  /*3d60*/  VIMNMX R26, PT, PT, R26, 0x46a00000, PT ;  /* 0x46a000001a1a7848 */ /* 0x000fe40003fe0100 */
[----:B------:R-:W-:-:S05]  /*3d70*/  SEL R10, R10, 0x63400000, !P0 ;  /* 0x634000000a0a7807 */ /* 0x000fca0004000000 */
[----:B------:R-:W-:Y:S02]  /*3d80*/  IMAD.IADD R10, R26, 0x1, -R10 ;  /* 0x000000011a0a7824 */ /* 0x000fe400078e0a0a */
[----:B------:R-:W-:-:S03]  /*3d90*/  IMAD.MOV.U32 R26, RZ, RZ, RZ ;  /* 0x000000ffff1a7224 */ /* 0x000fc600078e00ff */
[----:B------:R-:W-:-:S06]  /*3da0*/  IADD3 R27, PT, PT, R10, 0x7fe00000, RZ ;  /* 0x7fe000000a1b7810 */ /* 0x000fcc0007ffe0ff */
[----:B------:R-:W-:-:S10]  /*3db0*/  DMUL R34, R30, R26 ;  /* 0x0000001a1e227228 */ /* 0x000fd40000000000 */
[----:B------:R-:W-:-:S13]  /*3dc0*/  FSETP.GTU.AND P0, PT, |R35|, 1.469367938527859385e-39, PT ;  /* 0x001000002300780b */ /* 0x000fda0003f0c200 */
[----:B------:R-:W-:Y:S05]  /*3dd0*/  @P0 BRA `(.L_x_34) ;  /* 0x0000000000940947 */ /* 0x000fea0003800000 */
[----:B------:R-:W-:Y:S01]  /*3de0*/  DFMA R8, R30, -R28, R8 ;  /* 0x8000001c1e08722b */ /* 0x000fe20000000008 */
[----:B------:R-:W-:-:S09]  /*3df0*/  MOV R26, RZ ;  /* 0x000000ff001a7202 */ /* 0x000fd20000000f00 */
[C---:B------:R-:W-:Y:S02]  /*3e00*/  FSETP.NEU.AND P0, PT, R9.reuse, RZ, PT ;  /* 0x000000ff0900720b */ /* 0x040fe40003f0d000 */
[----:B------:R-:W-:-:S04]  /*3e10*/  LOP3.LUT R6, R9, 0x80000000, R7, 0x48, !PT ;  /* 0x8000000009067812 */ /* 0x000fc800078e4807 */
[----:B------:R-:W-:-:S07]  /*3e20*/  LOP3.LUT R27, R6, R27, RZ, 0xfc, !PT ;  /* 0x0000001b061b7212 */ /* 0x000fce00078efcff */
[----:B------:R-:W-:Y:S05]  /*3e30*/  @!P0 BRA `(.L_x_34) ;  /* 0x00000000007c8947 */ /* 0x000fea0003800000 */
[----:B------:R-:W-:Y:S01]  /*3e40*/  IMAD.MOV R9, RZ, RZ, -R10 ;  /* 0x000000ffff097224 */ /* 0x000fe200078e0a0a */
[----:B------:R-:W-:Y:S01]  /*3e50*/  MOV R8, RZ ;  /* 0x000000ff00087202 */ /* 0x000fe20000000f00 */
[----:B------:R-:W-:Y:S01]  /*3e60*/  DMUL.RP R26, R30, R26 ;  /* 0x0000001a1e1a7228 */ /* 0x000fe20000008000 */
[----:B------:R-:W-:-:S04]  /*3e70*/  IADD3 R5, PT, PT, -R10, -0x43300000, RZ ;  /* 0xbcd000000a057810 */ /* 0x000fc80007ffe1ff */
[----:B------:R-:W-:-:S10]  /*3e80*/  DFMA R8, R34, -R8, R30 ;  /* 0x800000082208722b */ /* 0x000fd4000000001e */
[----:B------:R-:W-:Y:S02]  /*3e90*/  FSETP.NEU.AND P0, PT, |R9|, R5, PT ;  /* 0x000000050900720b */ /* 0x000fe40003f0d200 */
[----:B------:R-:W-:Y:S02]  /*3ea0*/  LOP3.LUT R5, R27, R6, RZ, 0x3c, !PT ;  /* 0x000000061b057212 */ /* 0x000fe400078e3cff */
[----:B------:R-:W-:Y:S02]  /*3eb0*/  FSEL R34, R26, R34, !P0 ;  /* 0x000000221a227208 */ /* 0x000fe40004000000 */
[----:B------:R-:W-:Y:S01]  /*3ec0*/  FSEL R35, R5, R35, !P0 ;  /* 0x0000002305237208 */ /* 0x000fe20004000000 */
[----:B------:R-:W-:Y:S06]  /*3ed0*/  BRA `(.L_x_34) ;  /* 0x0000000000547947 */ /* 0x000fec0003800000 */
.L_x_33:
[----:B------:R-:W-:-:S14]  /*3ee0*/  DSETP.NAN.AND P0, PT, R32, R32, PT ;  /* 0x000000202000722a */ /* 0x000fdc0003f08000 */
[----:B------:R-:W-:Y:S05]  /*3ef0*/  @P0 BRA `(.L_x_35) ;  /* 0x0000000000440947 */ /* 0x000fea0003800000 */
[----:B------:R-:W-:-:S14]  /*3f00*/  DSETP.NAN.AND P0, PT, R6, R6, PT ;  /* 0x000000060600722a */ /* 0x000fdc0003f08000 */
[----:B------:R-:W-:Y:S05]  /*3f10*/  @P0 BRA `(.L_x_36) ;  /* 0x0000000000300947 */ /* 0x000fea0003800000 */
[----:B------:R-:W-:Y:S01]  /*3f20*/  ISETP.NE.AND P0, PT, R11, R26, PT ;  /* 0x0000001a0b00720c */ /* 0x000fe20003f05270 */
[----:B------:R-:W-:Y:S01]  /*3f30*/  IMAD.MOV.U32 R34, RZ, RZ, 0x0 ;  /* 0x00000000ff227424 */ /* 0x000fe200078e00ff */
[----:B------:R-:W-:-:S11]  /*3f40*/  MOV R35, 0xfff80000 ;  /* 0xfff8000000237802 */ /* 0x000fd60000000f00 */
[----:B------:R-:W-:Y:S05]  /*3f50*/  @!P0 BRA `(.L_x_34) ;  /* 0x0000000000348947 */ /* 0x000fea0003800000 */
[----:B------:R-:W-:Y:S02]  /*3f60*/  ISETP.NE.AND P0, PT, R11, 0x7ff00000, PT ;  /* 0x7ff000000b00780c */ /* 0x000fe40003f05270 */
[----:B------:R-:W-:Y:S02]  /*3f70*/  LOP3.LUT R35, R33, 0x80000000, R7, 0x48, !PT ;  /* 0x8000000021237812 */ /* 0x000fe400078e4807 */
[----:B------:R-:W-:-:S13]  /*3f80*/  ISETP.EQ.OR P0, PT, R26, RZ, !P0 ;  /* 0x000000ff1a00720c */ /* 0x000fda0004702670 */
[----:B------:R-:W-:Y:S01]  /*3f90*/  @P0 LOP3.LUT R5, R35, 0x7ff00000, RZ, 0xfc, !PT ;  /* 0x7ff0000023050812 */ /* 0x000fe200078efcff */
[----:B------:R-:W-:Y:S01]  /*3fa0*/  @!P0 IMAD.MOV.U32 R34, RZ, RZ, RZ ;  /* 0x000000ffff228224 */ /* 0x000fe200078e00ff */
[----:B------:R-:W-:-:S03]  /*3fb0*/  @P0 MOV R34, RZ ;  /* 0x000000ff00220202 */ /* 0x000fc60000000f00 */
[----:B------:R-:W-:Y:S01]  /*3fc0*/  @P0 IMAD.MOV.U32 R35, RZ, RZ, R5 ;  /* 0x000000ffff230224 */ /* 0x000fe200078e0005 */
[----:B------:R-:W-:Y:S06]  /*3fd0*/  BRA `(.L_x_34) ;  /* 0x0000000000147947 */ /* 0x000fec0003800000 */
.L_x_36:
[----:B------:R-:W-:Y:S02]  /*3fe0*/  LOP3.LUT R35, R7, 0x80000, RZ, 0xfc, !PT ;  /* 0x0008000007237812 */ /* 0x000fe400078efcff */
[----:B------:R-:W-:Y:S01]  /*3ff0*/  MOV R34, R6 ;  /* 0x0000000600227202 */ /* 0x000fe20000000f00 */
[----:B------:R-:W-:Y:S06]  /*4000*/  BRA `(.L_x_34) ;  /* 0x0000000000087947 */ /* 0x000fec0003800000 */
.L_x_35:
[----:B------:R-:W-:Y:S01]  /*4010*/  LOP3.LUT R35, R33, 0x80000, RZ, 0xfc, !PT ;  /* 0x0008000021237812 */ /* 0x000fe200078efcff */
[----:B------:R-:W-:-:S07]  /*4020*/  IMAD.MOV.U32 R34, RZ, RZ, R32 ;  /* 0x000000ffff227224 */ /* 0x000fce00078e0020 */
.L_x_34:
[----:B------:R-:W-:Y:S01]  /*4030*/  MOV R5, 0x0 ;  /* 0x0000000000057802 */ /* 0x000fe20000000f00 */
[----:B------:R-:W-:Y:S01]  /*4040*/  IMAD.MOV.U32 R7, RZ, RZ, R35 ;  /* 0x000000ffff077224 */ /* 0x000fe200078e0023 */
[----:B------:R-:W-:Y:S02]  /*4050*/  MOV R6, R34 ;  /* 0x0000002200067202 */ /* 0x000fe40000000f00 */
[----:B------:R-:W-:Y:S05]  /*4060*/  RET.REL.NODEC R4 `(vidya_many_series_one_param_f32) ;  /* 0xffffffbc04e47950 */ /* 0x000fea0003c3ffff */
        .weak           $__internal_2_$__cuda_sm20_dsqrt_rn_f64_mediumpath_v1
        .type           $__internal_2_$__cuda_sm20_dsqrt_rn_f64_mediumpath_v1,@function
        .size           $__internal_2_$__cuda_sm20_dsqrt_rn_f64_mediumpath_v1,(.L_x_86 - $__internal_2_$__cuda_sm20_dsqrt_rn_f64_mediumpath_v1)
$__internal_2_$__cuda_sm20_dsqrt_rn_f64_mediumpath_v1:
[----:B------:R-:W-:Y:S01]  /*4070*/  ISETP.GE.U32.AND P0, PT, R26, -0x3400000, PT ;  /* 0xfcc000001a00780c */ /* 0x000fe20003f06070 */
[----:B------:R-:W-:-:S12]  /*4080*/  IMAD.MOV.U32 R26, RZ, RZ, R5 ;  /* 0x000000ffff1a7224 */ /* 0x000fd800078e0005 */
[----:B------:R-:W-:Y:S05]  /*4090*/  @!P0 BRA `(.L_x_37) ;  /* 0x0000000000208947 */ /* 0x000fea0003800000 */
[----:B------:R-:W-:-:S10]  /*40a0*/  DFMA.RM R10, R8, R26, R10 ;  /* 0x0000001a080a722b */ /* 0x000fd4000000400a */
[----:B------:R-:W-:-:S04]  /*40b0*/  IADD3 R8, P0, PT, R10, 0x1, RZ ;  /* 0x000000010a087810 */ /* 0x000fc80007f1e0ff */
[----:B------:R-:W-:-:S06]  /*40c0*/  IADD3.X R9, PT, PT, RZ, R11, RZ, P0, !PT ;  /* 0x0000000bff097210 */ /* 0x000fcc00007fe4ff */
[----:B------:R-:W-:-:S08]  /*40d0*/  DFMA.RP R6, -R10, R8, R6 ;  /* 0x000000080a06722b */ /* 0x000fd00000008106 */
[----:B------:R-:W-:-:S06]  /*40e0*/  DSETP.GT.AND P0, PT, R6, RZ, PT ;  /* 0x000000ff0600722a */ /* 0x000fcc0003f04000 */
[----:B------:R-:W-:Y:S02]  /*40f0*/  FSEL R8, R8, R10, P0 ;  /* 0x0000000a08087208 */ /* 0x000fe40000000000 */
[----:B------:R-:W-:Y:S01]  /*4100*/  FSEL R9, R9, R11, P0 ;  /* 0x0000000b09097208 */ /* 0x000fe20000000000 */
[----:B------:R-:W-:Y:S06]  /*4110*/  BRA `(.L_x_38) ;  /* 0x0000000000647947 */ /* 0x000fec0003800000 */
.L_x_37:
[----:B------:R-:W-:-:S14]  /*4120*/  DSETP.NE.AND P0, PT, R6, RZ, PT ;  /* 0x000000ff0600722a */ /* 0x000fdc0003f05000 */
[----:B------:R-:W-:Y:S05]  /*4130*/  @!P0 BRA `(.L_x_39) ;  /* 0x0000000000588947 */ /* 0x000fea0003800000 */
[----:B------:R-:W-:-:S13]  /*4140*/  ISETP.GE.AND P0, PT, R7, RZ, PT ;  /* 0x000000ff0700720c */ /* 0x000fda0003f06270 */
[----:B------:R-:W-:Y:S01]  /*4150*/  @!P0 IMAD.MOV.U32 R8, RZ, RZ, 0x0 ;  /* 0x00000000ff088424 */ /* 0x000fe200078e00ff */
[----:B------:R-:W-:Y:S01]  /*4160*/  @!P0 MOV R9, 0xfff80000 ;  /* 0xfff8000000098802 */ /* 0x000fe20000000f00 */
[----:B------:R-:W-:Y:S06]  /*4170*/  @!P0 BRA `(.L_x_38) ;  /* 0x00000000004c8947 */ /* 0x000fec0003800000 */
[----:B------:R-:W-:-:S13]  /*4180*/  ISETP.GT.AND P0, PT, R7, 0x7fefffff, PT ;  /* 0x7fefffff0700780c */ /* 0x000fda0003f04270 */
[----:B------:R-:W-:Y:S05]  /*4190*/  @P0 BRA `(.L_x_39) ;  /* 0x0000000000400947 */ /* 0x000fea0003800000 */
[----:B------:R-:W-:Y:S01]  /*41a0*/  DMUL R26, R6, 8.11296384146066816958e+31 ;  /* 0x46900000061a7828 */ /* 0x000fe20000000000 */
[----:B------:R-:W-:Y:S01]  /*41b0*/  IMAD.MOV.U32 R10, RZ, RZ, RZ ;  /* 0x000000ffff0a7224 */ /* 0x000fe200078e00ff */
[----:B------:R-:W-:Y:S01]  /*41c0*/  MOV R6, 0x0 ;  /* 0x0000000000067802 */ /* 0x000fe20000000f00 */
[----:B------:R-:W-:-:S03]  /*41d0*/  IMAD.MOV.U32 R7, RZ, RZ, 0x3fd80000 ;  /* 0x3fd80000ff077424 */ /* 0x000fc600078e00ff */
[----:B------:R-:W0:Y:S02]  /*41e0*/  MUFU.RSQ64H R11, R27 ;  /* 0x0000001b000b7308 */ /* 0x000e240000001c00 */
[----:B0-----:R-:W-:-:S08]  /*41f0*/  DMUL R8, R10, R10 ;  /* 0x0000000a0a087228 */ /* 0x001fd00000000000 */
[----:B------:R-:W-:-:S08]  /*4200*/  DFMA R8, R26, -R8, 1 ;  /* 0x3ff000001a08742b */ /* 0x000fd00000000808 */
[----:B------:R-:W-:Y:S02]  /*4210*/  DFMA R6, R8, R6, 0.5 ;  /* 0x3fe000000806742b */ /* 0x000fe40000000006 */
[----:B------:R-:W-:-:S08]  /*4220*/  DMUL R8, R10, R8 ;  /* 0x000000080a087228 */ /* 0x000fd00000000000 */
[----:B------:R-:W-:-:S08]  /*4230*/  DFMA R8, R6, R8, R10 ;  /* 0x000000080608722b */ /* 0x000fd0000000000a */
[----:B------:R-:W-:Y:S02]  /*4240*/  DMUL R6, R26, R8 ;  /* 0x000000081a067228 */ /* 0x000fe40000000000 */
[----:B------:R-:W-:-:S06]  /*4250*/  IADD3 R9, PT, PT, R9, -0x100000, RZ ;  /* 0xfff0000009097810 */ /* 0x000fcc0007ffe0ff */
[----:B------:R-:W-:-:S08]  /*4260*/  DFMA R26, R6, -R6, R26 ;  /* 0x80000006061a722b */ /* 0x000fd0000000001a */
[----:B------:R-:W-:-:S10]  /*4270*/  DFMA R8, R8, R26, R6 ;  /* 0x0000001a0808722b */ /* 0x000fd40000000006 */
[----:B------:R-:W-:Y:S01]  /*4280*/  VIADD R9, R9, 0xfcb00000 ;  /* 0xfcb0000009097836 */ /* 0x000fe20000000000 */
[----:B------:R-:W-:Y:S06]  /*4290*/  BRA `(.L_x_38) ;  /* 0x0000000000047947 */ /* 0x000fec0003800000 */
.L_x_39:
[----:B------:R-:W-:-:S11]  /*42a0*/  DADD R8, R6, R6 ;  /* 0x0000000006087229 */ /* 0x000fd60000000006 */
.L_x_38:
[----:B------:R-:W-:Y:S01]  /*42b0*/  MOV R5, 0x0 ;  /* 0x0000000000057802 */ /* 0x000fe20000000f00 */
[----:B------:R-:W-:Y:S01]  /*42c0*/  IMAD.MOV.U32 R29, RZ, RZ, R9 ;  /* 0x000000ffff1d7224 */ /* 0x000fe200078e0009 */
[----:B------:R-:W-:Y:S02]  /*42d0*/  MOV R28, R8 ;  /* 0x00000008001c7202 */ /* 0x000fe40000000f00 */
[----:B------:R-:W-:Y:S05]  /*42e0*/  RET.REL.NODEC R4 `(vidya_many_series_one_param_f32) ;  /* 0xffffffbc04447950 */ /* 0x000fea0003c3ffff */
.L_x_40:
[----:B------:R-:W-:-:S00]  /*42f0*/  BRA `(.L_x_40) ;  /* 0xfffffffc00fc7947 */ /* 0x000fc0000383ffff */
[----:B------:R-:W-:-:S00]  /*4300*/  NOP ;  /* 0x0000000000007918 */ /* 0x000fc00000000000 */
[----:B------:R-:W-:-:S00]  /*4310*/  NOP ;  /* 0x0000000000007918 */ /* 0x000fc00000000000 */
[----:B------:R-:W-:-:S00]  /*4320*/  NOP ;  /* 0x0000000000007918 */ /* 0x000fc00000000000 */
[----:B------:R-:W-:-:S00]  /*4330*/  NOP ;  /* 0x0000000000007918 */ /* 0x000fc00000000000 */
[----:B------:R-:W-:-:S00]  /*4340*/  NOP ;  /* 0x0000000000007918 */ /* 0x000fc00000000000 */
[----:B------:R-:W-:-:S00]  /*4350*/  NOP ;  /* 0x0000000000007918 */ /* 0x000fc00000000000 */
[----:B------:R-:W-:-:S00]  /*4360*/  NOP ;  /* 0x0000000000007918 */ /* 0x000fc00000000000 */
[----:B------:R-:W-:-:S00]  /*4370*/  NOP ;  /* 0x0000000000007918 */ /* 0x000fc00000000000 */
.L_x_86:


//--------------------- .text.vidya_batch_f32     --------------------------
	.section	.text.vidya_batch_f32,"ax",@progbits
	.align	128
        .global         vidya_batch_f32
        .type           vidya_batch_f32,@function
        .size           vidya_batch_f32,(.L_x_89 - vidya_batch_f32)
        .other          vidya_batch_f32,@"STO_CUDA_ENTRY STV_DEFAULT"
vidya_batch_f32:
.text.vidya_batch_f32:
[----:B------:R-:W-:Y:S08]  /*0000*/  LDC R1, c[0x0][0x37c] ;  /* 0x0000df00ff017b82 */ /* 0x000ff00000000800 */
[----:B------:R-:W0:Y:S01]  /*0010*/  S2UR UR18, SR_CTAID.X ;  /* 0x00000000001279c3 */ /* 0x000e220000002500 */
[----:B------:R-:W0:Y:S01]  /*0020*/  LDCU UR4, c[0x0][0x3a8] ;  /* 0x00007500ff0477ac */ /* 0x000e220008000800 */
[----:B------:R-:W1:Y:S01]  /*0030*/  LDCU UR8, c[0x0][0x3a0] ;  /* 0x00007400ff0877ac */ /* 0x000e620008000800 */
[----:B0-----:R-:W-:-:S04]  /*0040*/  UISETP.GE.AND UP0, UPT, UR18, UR4, UPT ;  /* 0x000000041200728c */ /* 0x001fc8000bf06270 */
[----:B-1----:R-:W-:-:S06]  /*0050*/  UISETP.LT.OR UP0, UPT, UR8, 0x1, UP0 ;  /* 0x000000010800788c */ /* 0x002fcc0008701670 */
[----:B------:R-:W-:-:S13]  /*0060*/  PLOP3.LUT P0, PT, PT, PT, UP0, 0x80, 0x8 ;  /* 0x000000000008781c */ /* 0x000fda0003f0f008 */
[----:B------:R-:W-:Y:S05]  /*0070*/  @P0 EXIT ;  /* 0x000000000000094d */ /* 0x000fea0003800000 */
[----:B------:R-:W0:Y:S01]  /*0080*/  LDCU.64 UR4, c[0x0][0x388] ;  /* 0x00007100ff0477ac */ /* 0x000e220008000a00 */
[----:B------:R-:W1:Y:S01]  /*0090*/  LDCU.64 UR6, c[0x0][0x390] ;  /* 0x00007200ff0677ac */ /* 0x000e620008000a00 */
[----:B------:R-:W2:Y:S01]  /*00a0*/  LDCU.64 UR12, c[0x0][0x358] ;  /* 0x00006b00ff0c77ac */ /* 0x000ea20008000a00 */
[----:B0-----:R-:W-:Y:S02]  /*00b0*/  UIMAD.WIDE.U32 UR4, UR18, 0x4, UR4 ;  /* 0x00000004120478a5 */ /* 0x001fe4000f8e0004 */
[----:B-1----:R-:W-:-:S04]  /*00c0*/  UIMAD.WIDE.U32 UR6, UR18, 0x4, UR6 ;  /* 0x00000004120678a5 */ /* 0x002fc8000f8e0006 */
[----:B------:R-:W-:Y:S02]  /*00d0*/  IMAD.U32 R2, RZ, RZ, UR4 ;  /* 0x00000004ff027e24 */ /* 0x000fe4000f8e00ff */
[----:B------:R-:W-:Y:S02]  /*00e0*/  IMAD.U32 R3, RZ, RZ, UR5 ;  /* 0x00000005ff037e24 */ /* 0x000fe4000f8e00ff */
[----:B------:R-:W-:Y:S02]  /*00f0*/  IMAD.U32 R4, RZ, RZ, UR6 ;  /* 0x00000006ff047e24 */ /* 0x000fe4000f8e00ff */
[----:B------:R-:W-:Y:S01]  /*0100*/  IMAD.U32 R5, RZ, RZ, UR7 ;  /* 0x00000007ff057e24 */ /* 0x000fe2000f8e00ff */
[----:B--2---:R-:W2:Y:S01]  /*0110*/  LDG.E.CONSTANT R2, desc[UR12][R2.64] ;  /* 0x0000000c02027981 */ /* 0x004ea2000c1e9900 */
[----:B------:R-:W0:Y:S03]  /*0120*/  LDCU UR7, c[0x0][0x3a4] ;  /* 0x00007480ff0777ac */ /* 0x000e260008000800 */
[----:B------:R-:W3:Y:S01]  /*0130*/  LDG.E.CONSTANT R4, desc[UR12][R4.64] ;  /* 0x0000000c04047981 */ /* 0x000ee2000c1e9900 */
[----:B--2---:R-:W-:-:S02]  /*0140*/  R2UR UR17, R2 ;  /* 0x00000000021172ca */ /* 0x004fc400000e0000 */
[----:B---3--:R-:W-:-:S13]  /*0150*/  R2UR UR16, R4 ;  /* 0x00000000041072ca */ /* 0x008fda00000e0000 */
[----:B------:R-:W-:-:S04]  /*0160*/  UISETP.LT.AND UP0, UPT, UR17, UR16, UPT ;  /* 0x000000101100728c */ /* 0x000fc8000bf01270 */
[----:B------:R-:W-:-:S04]  /*0170*/  USEL UR4, UR17, UR16, UP0 ;  /* 0x0000001011047287 */ /* 0x000fc80008000000 */
[----:B------:R-:W-:-:S04]  /*0180*/  UISETP.GE.AND UP0, UPT, UR4, 0x1, UPT ;  /* 0x000000010400788c */ /* 0x000fc8000bf06270 */
[----:B0-----:R-:W-:-:S06]  /*0190*/  UISETP.GE.OR UP0, UPT, UR7, UR8, !UP0 ;  /* 0x000000080700728c */ /* 0x001fcc000c706670 */
[----:B------:R-:W-:-:S13]  /*01a0*/  PLOP3.LUT P0, PT, PT, PT, UP0, 0x80, 0x8 ;  /* 0x000000000008781c */ /* 0x000fda0003f0f008 */
[----:B------:R-:W-:Y:S05]  /*01b0*/  @P0 EXIT ;  /* 0x000000000000094d */ /* 0x000fea0003800000 */
[----:B------:R-:W0:Y:S02]  /*01c0*/  LDCU.64 UR4, c[0x0][0x398] ;  /* 0x00007300ff0477ac */ /* 0x000e240008000a00 */
[----:B0-----:R-:W-:-:S06]  /*01d0*/  UIMAD.WIDE.U32 UR4, UR18, 0x4, UR4 ;  /* 0x00000004120478a5 */ /* 0x001fcc000f8e0004 */
[----:B------:R-:W-:Y:S01]  /*01e0*/  IMAD.U32 R6, RZ, RZ, UR4 ;  /* 0x00000004ff067e24 */ /* 0x000fe2000f8e00ff */
[----:B------:R-:W-:-:S05]  /*01f0*/  MOV R7, UR5 ;  /* 0x0000000500077c02 */ /* 0x000fca0008000f00 */
[----:B------:R0:W5:Y:S01]  /*0200*/  LDG.E.CONSTANT R6, desc[UR12][R6.64] ;  /* 0x0000000c06067981 */ /* 0x000162000c1e9900 */
[----:B------:R-:W-:Y:S01]  /*0210*/  UIADD3 UR10, UPT, UPT, UR16, UR7, URZ ;  /* 0x00000007100a7290 */ /* 0x000fe2000fffe0ff */
[----:B------:R-:W-:Y:S01]  /*0220*/  BSSY.RECONVERGENT B0, `(.L_x_41) ;  /* 0x0000015000007945 */ /* 0x000fe20003800200 */
[----:B------:R-:W1:Y:S02]  /*0230*/  LDCU UR6, c[0x0][0x3a4] ;  /* 0x00007480ff0677ac */ /* 0x000e640008000800 */
[----:B------:R-:W-:Y:S01]  /*0240*/  UISETP.LT.AND UP0, UPT, UR10, UR8, UPT ;  /* 0x000000080a00728c */ /* 0x000fe2000bf01270 */
[----:B0-----:R-:W0:Y:S03]  /*0250*/  S2R R7, SR_TID.X ;  /* 0x0000000000077919 */ /* 0x001e260000002100 */
[----:B------:R-:W-:-:S04]  /*0260*/  USEL UR4, UR10, UR8, UP0 ;  /* 0x000000080a047287 */ /* 0x000fc80008000000 */
[----:B------:R-:W-:Y:S01]  /*0270*/  UIADD3 UR5, UPT, UPT, UR4, -0x2, URZ ;  /* 0xfffffffe04057890 */ /* 0x000fe2000fffe0ff */
[----:B-1----:R-:W-:-:S05]  /*0280*/  IMAD.U32 R3, RZ, RZ, UR6 ;  /* 0x00000006ff037e24 */ /* 0x002fca000f8e00ff */
[C---:B0-----:R-:W-:Y:S02]  /*0290*/  ISETP.LT.AND P1, PT, R7.reuse, UR5, PT ;  /* 0x0000000507007c0c */ /* 0x041fe4000bf21270 */
[----:B------:R-:W-:-:S11]  /*02a0*/  ISETP.NE.AND P0, PT, R7, RZ, PT ;  /* 0x000000ff0700720c */ /* 0x000fd60003f05270 */
[----:B------:R-:W-:Y:S05]  /*02b0*/  @!P1 BRA `(.L_x_42) ;  /* 0x00000000002c9947 */ /* 0x000fea0003800000 */
[----:B------:R-:W0:Y:S01]  /*02c0*/  LDC R2, c[0x0][0x360] ;  /* 0x0000d800ff027b82 */ /* 0x000e220000000800 */
[----:B------:R-:W-:Y:S01]  /*02d0*/  VIMNMX R0, PT, PT, RZ, UR5, !PT ;  /* 0x00000005ff007c48 */ /* 0x000fe2000ffe0100 */
[----:B------:R-:W-:-:S06]  /*02e0*/  IMAD.MOV.U32 R11, RZ, RZ, 0x7fc00000 ;  /* 0x7fc00000ff0b7424 */ /* 0x000fcc00078e00ff */
[----:B------:R-:W1:Y:S02]  /*02f0*/  LDC.64 R8, c[0x0][0x3b0] ;  /* 0x0000ec00ff087b82 */ /* 0x000e640000000a00 */
.L_x_43:
[----:B--2---:R-:W-:-:S04]  /*0300*/  IMAD.U32 R4, RZ, RZ, UR8 ;  /* 0x00000008ff047e24 */ /* 0x004fc8000f8e00ff */
[--C-:B------:R-:W-:Y:S02]  /*0310*/  IMAD R5, R4, UR18, R7.reuse ;  /* 0x0000001204057c24 */ /* 0x100fe4000f8e0207 */
[----:B0-----:R-:W-:Y:S02]  /*0320*/  IMAD.IADD R7, R2, 0x1, R7 ;  /* 0x0000000102077824 */ /* 0x001fe400078e0207 */
[----:B-1----:R-:W-:-:S03]  /*0330*/  IMAD.WIDE R4, R5, 0x4, R8 ;  /* 0x0000000405047825 */ /* 0x002fc600078e0208 */
[----:B------:R-:W-:Y:S02]  /*0340*/  ISETP.GE.AND P1, PT, R7, R0, PT ;  /* 0x000000000700720c */ /* 0x000fe40003f26270 */
[----:B------:R2:W-:Y:S11]  /*0350*/  STG.E desc[UR12][R4.64], R11 ;  /* 0x0000000b04007986 */ /* 0x0005f6000c10190c */
[----:B------:R-:W-:Y:S05]  /*0360*/  @!P1 BRA `(.L_x_43) ;  /* 0xfffffffc00e49947 */ /* 0x000fea000383ffff */
.L_x_42:
[----:B------:R-:W-:Y:S05]  /*0370*/  BSYNC.RECONVERGENT B0 ;  /* 0x0000000000007941 */ /* 0x000fea0003800200 */
.L_x_41:
[----:B------:R-:W-:Y:S05]  /*0380*/  @P0 EXIT ;  /* 0x000000000000094d */ /* 0x000fea0003800000 */
[----:B------:R-:W-:Y:S01]  /*0390*/  UIADD3 UR19, UPT, UPT, -UR17, UR4, URZ ;  /* 0x0000000411137290 */ /* 0x000fe2000fffe1ff */
[----:B------:R-:W-:Y:S02]  /*03a0*/  CS2R R30, SRZ ;  /* 0x00000000001e7805 */ /* 0x000fe4000001ff00 */
[----:B------:R-:W-:Y:S01]  /*03b0*/  CS2R R16, SRZ ;  /* 0x0000000000107805 */ /* 0x000fe2000001ff00 */
[----:B------:R-:W-:-:S04]  /*03c0*/  UISETP.LT.AND UP0, UPT, UR19, UR7, UPT ;  /* 0x000000071300728c */ /* 0x000fc8000bf01270 */
[----:B------:R-:W-:Y:S02]  /*03d0*/  USEL UR6, UR19, UR7, !UP0 ;  /* 0x0000000713067287 */ /* 0x000fe4000c000000 */
[----:B------:R-:W-:-:S04]  /*03e0*/  UISETP.GT.AND UP0, UPT, UR19, UR7, UPT ;  /* 0x000000071300728c */ /* 0x000fc8000bf04270 */
[----:B--2---:R-:W-:-:S05]  /*03f0*/  IMAD.U32 R5, RZ, RZ, UR6 ;  /* 0x00000006ff057e24 */ /* 0x004fca000f8e00ff */
[----:B------:R-:W-:Y:S05]  /*0400*/  BRA.U !UP0, `(.L_x_44) ;  /* 0x00000009087c7547 */ /* 0x000fea000b800000 */
[C---:B------:R-:W-:Y:S02]  /*0410*/  IADD3 R0, PT, PT, -R5.reuse, UR7, RZ ;  /* 0x0000000705007c10 */ /* 0x040fe4000fffe1ff */
[----:B------:R-:W-:Y:S02]  /*0420*/  CS2R R16, SRZ ;  /* 0x0000000000107805 */ /* 0x000fe4000001ff00 */
[----:B------:R-:W-:Y:S02]  /*0430*/  IADD3 R4, PT, PT, R5, -UR7, RZ ;  /* 0x8000000705047c10 */ /* 0x000fe4000fffe0ff */
[----:B------:R-:W-:Y:S02]  /*0440*/  CS2R R30, SRZ ;  /* 0x00000000001e7805 */ /* 0x000fe4000001ff00 */
[----:B------:R-:W-:Y:S02]  /*0450*/  ISETP.GT.U32.AND P1, PT, R0, -0x10, PT ;  /* 0xfffffff00000780c */ /* 0x000fe40003f24070 */
[----:B------:R-:W-:-:S04]  /*0460*/  LOP3.LUT R7, R4, 0xf, RZ, 0xc0, !PT ;  /* 0x0000000f04077812 */ /* 0x000fc800078ec0ff */
[----:B------:R-:W-:-:S07]  /*0470*/  ISETP.NE.AND P0, PT, R7, RZ, PT ;  /* 0x000000ff0700720c */ /* 0x000fce0003f05270 */
[----:B------:R-:W-:Y:S06]  /*0480*/  @P1 BRA `(.L_x_45) ;  /* 0x00000004002c1947 */ /* 0x000fec0003800000 */
[----:B------:R-:W0:Y:S01]  /*0490*/  LDC.64 R14, c[0x0][0x380] ;  /* 0x0000e000ff0e7b82 */ /* 0x000e220000000a00 */
[----:B------:R-:W-:Y:S02]  /*04a0*/  LOP3.LUT R2, R4, 0xfffffff0, RZ, 0xc0, !PT ;  /* 0xfffffff004027812 */ /* 0x000fe400078ec0ff */
[----:B------:R-:W-:-:S03]  /*04b0*/  CS2R R16, SRZ ;  /* 0x0000000000107805 */ /* 0x000fc6000001ff00 */
[----:B------:R-:W-:Y:S01]  /*04c0*/  IMAD.MOV R2, RZ, RZ, -R2 ;  /* 0x000000ffff027224 */ /* 0x000fe200078e0a02 */
[----:B0-----:R-:W-:-:S05]  /*04d0*/  IADD3 R14, P1, PT, R14, 0x20, RZ ;  /* 0x000000200e0e7810 */ /* 0x001fca0007f3e0ff */
[----:B------:R-:W-:-:S08]  /*04e0*/  IMAD.X R15, RZ, RZ, R15, P1 ;  /* 0x000000ffff0f7224 */ /* 0x000fd000008e060f */
.L_x_46:
[----:B------:R-:W-:-:S05]  /*04f0*/  IMAD.WIDE R28, R3, 0x4, R14 ;  /* 0x00000004031c7825 */ /* 0x000fca00078e020e */
[----:B------:R-:W2:Y:S04]  /*0500*/  LDG.E.CONSTANT R33, desc[UR12][R28.64+-0x20] ;  /* 0xffffe00c1c217981 */ /* 0x000ea8000c1e9900 */
[----:B------:R-:W3:Y:S04]  /*0510*/  LDG.E.CONSTANT R34, desc[UR12][R28.64+-0x1c] ;  /* 0xffffe40c1c227981 */ /* 0x000ee8000c1e9900 */
[----:B------:R-:W4:Y:S04]  /*0520*/  LDG.E.CONSTANT R32, desc[UR12][R28.64+-0x18] ;  /* 0xffffe80c1c207981 */ /* 0x000f28000c1e9900 */
        /* <DEDUP_REMOVED lines=12> */
[----:B------:R-:W4:Y:S01]  /*05f0*/  LDG.E.CONSTANT R0, desc[UR12][R28.64+0x1c] ;  /* 0x00001c0c1c007981 */ /* 0x000f22000c1e9900 */
[----:B------:R-:W-:-:S02]  /*0600*/  VIADD R2, R2, 0x10 ;  /* 0x0000001002027836 */ /* 0x000fc40000000000 */
[----:B------:R-:W-:-:S03]  /*0610*/  VIADD R3, R3, 0x10 ;  /* 0x0000001003037836 */ /* 0x000fc60000000000 */
[----:B------:R-:W-:Y:S01]  /*0620*/  ISETP.NE.AND P1, PT, R2, RZ, PT ;  /* 0x000000ff0200720c */ /* 0x000fe20003f25270 */
[----:B--2---:R-:W0:Y:S08]  /*0630*/  F2F.F64.F32 R20, R33 ;  /* 0x0000002100147310 */ /* 0x004e300000201800 */
[----:B---3--:R-:W1:Y:S01]  /*0640*/  F2F.F64.F32 R18, R34 ;  /* 0x0000002200127310 */ /* 0x008e620000201800 */
[----:B0-----:R-:W-:-:S02]  /*0650*/  DADD R30, R20, R30 ;  /* 0x00000000141e7229 */ /* 0x001fc4000000001e */
[----:B------:R-:W-:-:S05]  /*0660*/  DFMA R20, R20, R20, R16 ;  /* 0x000000141414722b */ /* 0x000fca0000000010 */
[----:B----4-:R-:W0:Y:S01]  /*0670*/  F2F.F64.F32 R16, R32 ;  /* 0x0000002000107310 */ /* 0x010e220000201800 */
[----:B-1----:R-:W-:Y:S02]  /*0680*/  DADD R30, R30, R18 ;  /* 0x000000001e1e7229 */ /* 0x002fe40000000012 */
[----:B------:R-:W-:-:S05]  /*0690*/  DFMA R20, R18, R18, R20 ;  /* 0x000000121214722b */ /* 0x000fca0000000014 */
[----:B------:R-:W1:Y:S01]  /*06a0*/  F2F.F64.F32 R18, R27 ;  /* 0x0000001b00127310 */ /* 0x000e620000201800 */
[----:B0-----:R-:W-:Y:S02]  /*06b0*/  DADD R30, R30, R16 ;  /* 0x000000001e1e7229 */ /* 0x001fe40000000010 */
[----:B------:R-:W-:-:S05]  /*06c0*/  DFMA R20, R16, R16, R20 ;  /* 0x000000101014722b */ /* 0x000fca0000000014 */
[----:B------:R-:W0:Y:S01]  /*06d0*/  F2F.F64.F32 R16, R26 ;  /* 0x0000001a00107310 */ /* 0x000e220000201800 */
        /* <DEDUP_REMOVED lines=21> */
[----:B0-----:R-:W-:-:S07]  /*0830*/  DADD R30, R30, R16 ;  /* 0x000000001e1e7229 */ /* 0x001fce0000000010 */
[----:B------:R-:W-:Y:S01]  /*0840*/  F2F.F64.F32 R12, R8 ;  /* 0x00000008000c7310 */ /* 0x000fe20000201800 */
[----:B------:R-:W-:Y:S02]  /*0850*/  DFMA R20, R16, R16, R20 ;  /* 0x000000101014722b */ /* 0x000fe40000000014 */
[----:B-1----:R-:W-:-:S05]  /*0860*/  DADD R30, R30, R18 ;  /* 0x000000001e1e7229 */ /* 0x002fca0000000012 */
[----:B------:R-:W0:Y:S01]  /*0870*/  F2F.F64.F32 R16, R10 ;  /* 0x0000000a00107310 */ /* 0x000e220000201800 */
[----:B------:R-:W-:-:S07]  /*0880*/  DFMA R20, R18, R18, R20 ;  /* 0x000000121214722b */ /* 0x000fce0000000014 */
[----:B------:R-:W1:Y:S01]  /*0890*/  F2F.F64.F32 R18, R9 ;  /* 0x0000000900127310 */ /* 0x000e620000201800 */
[----:B0-----:R-:W-:Y:S02]  /*08a0*/  DADD R30, R30, R16 ;  /* 0x000000001e1e7229 */ /* 0x001fe40000000010 */
[----:B------:R-:W-:-:S05]  /*08b0*/  DFMA R20, R16, R16, R20 ;  /* 0x000000101014722b */ /* 0x000fca0000000014 */
[----:B------:R-:W0:Y:S01]  /*08c0*/  F2F.F64.F32 R16, R0 ;  /* 0x0000000000107310 */ /* 0x000e220000201800 */
[----:B-1----:R-:W-:Y:S02]  /*08d0*/  DADD R30, R30, R18 ;  /* 0x000000001e1e7229 */ /* 0x002fe40000000012 */
[----:B------:R-:W-:-:S06]  /*08e0*/  DFMA R20, R18, R18, R20 ;  /* 0x000000121214722b */ /* 0x000fcc0000000014 */
[----:B------:R-:W-:Y:S02]  /*08f0*/  DADD R30, R30, R12 ;  /* 0x000000001e1e7229 */ /* 0x000fe4000000000c */
[----:B------:R-:W-:-:S06]  /*0900*/  DFMA R20, R12, R12, R20 ;  /* 0x0000000c0c14722b */ /* 0x000fcc0000000014 */
[----:B0-----:R-:W-:Y:S02]  /*0910*/  DADD R30, R30, R16 ;  /* 0x000000001e1e7229 */ /* 0x001fe40000000010 */
[----:B------:R-:W-:Y:S01]  /*0920*/  DFMA R16, R16, R16, R20 ;  /* 0x000000101010722b */ /* 0x000fe20000000014 */
[----:B------:R-:W-:Y:S10]  /*0930*/  @P1 BRA `(.L_x_46) ;  /* 0xfffffff800ec1947 */ /* 0x000ff4000383ffff */
.L_x_45:
[----:B------:R-:W-:Y:S05]  /*0940*/  @!P0 BRA `(.L_x_44) ;  /* 0x00000004002c8947 */ /* 0x000fea0003800000 */
[----:B------:R-:W-:Y:S02]  /*0950*/  ISETP.GE.U32.AND P0, PT, R7, 0x8, PT ;  /* 0x000000080700780c */ /* 0x000fe40003f06070 */
[----:B------:R-:W-:-:S04]  /*0960*/  LOP3.LUT R9, R4, 0x7, RZ, 0xc0, !PT ;  /* 0x0000000704097812 */ /* 0x000fc800078ec0ff */
[----:B------:R-:W-:-:S07]  /*0970*/  ISETP.NE.AND P1, PT, R9, RZ, PT ;  /* 0x000000ff0900720c */ /* 0x000fce0003f25270 */
[----:B------:R-:W-:Y:S06]  /*0980*/  @!P0 BRA `(.L_x_47) ;  /* 0x00000000008c8947 */ /* 0x000fec0003800000 */
[----:B------:R-:W0:Y:S02]  /*0990*/  LDC.64 R12, c[0x0][0x380] ;  /* 0x0000e000ff0c7b82 */ /* 0x000e240000000a00 */
[----:B0-----:R-:W-:-:S05]  /*09a0*/  IMAD.WIDE R12, R3, 0x4, R12 ;  /* 0x00000004030c7825 */ /* 0x001fca00078e020c */
[----:B------:R-:W2:Y:S04]  /*09b0*/  LDG.E.CONSTANT R18, desc[UR12][R12.64] ;  /* 0x0000000c0c127981 */ /* 0x000ea8000c1e9900 */
[----:B------:R-:W3:Y:S04]  /*09c0*/  LDG.E.CONSTANT R19, desc[UR12][R12.64+0x4] ;  /* 0x0000040c0c137981 */ /* 0x000ee8000c1e9900 */
[----:B------:R-:W4:Y:S04]  /*09d0*/  LDG.E.CONSTANT R20, desc[UR12][R12.64+0x8] ;  /* 0x0000080c0c147981 */ /* 0x000f28000c1e9900 */
[----:B------:R-:W4:Y:S04]  /*09e0*/  LDG.E.CONSTANT R21, desc[UR12][R12.64+0xc] ;  /* 0x00000c0c0c157981 */ /* 0x000f28000c1e9900 */
[----:B------:R-:W4:Y:S04]  /*09f0*/  LDG.E.CONSTANT R8, desc[UR12][R12.64+0x10] ;  /* 0x0000100c0c087981 */ /* 0x000f28000c1e9900 */
[----:B------:R-:W4:Y:S04]  /*0a00*/  LDG.E.CONSTANT R2, desc[UR12][R12.64+0x14] ;  /* 0x0000140c0c027981 */ /* 0x000f28000c1e9900 */
[----:B------:R-:W4:Y:S04]  /*0a10*/  LDG.E.CONSTANT R0, desc[UR12][R12.64+0x18] ;  /* 0x0000180c0c007981 */ /* 0x000f28000c1e9900 */
[----:B------:R4:W4:Y:S01]  /*0a20*/  LDG.E.CONSTANT R7, desc[UR12][R12.64+0x1c] ;  /* 0x00001c0c0c077981 */ /* 0x000922000c1e9900 */
[----:B------:R-:W-:Y:S01]  /*0a30*/  VIADD R3, R3, 0x8 ;  /* 0x0000000803037836 */ /* 0x000fe20000000000 */
[----:B--2---:R-:W0:Y:S08]  /*0a40*/  F2F.F64.F32 R14, R18 ;  /* 0x00000012000e7310 */ /* 0x004e300000201800 */
[----:B---3--:R-:W1:Y:S01]  /*0a50*/  F2F.F64.F32 R10, R19 ;  /* 0x00000013000a7310 */ /* 0x008e620000201800 */
[----:B0-----:R-:W-:-:S07]  /*0a60*/  DADD R30, R30, R14 ;  /* 0x000000001e1e7229 */ /* 0x001fce000000000e */
[----:B----4-:R-:W-:Y:S01]  /*0a70*/  F2F.F64.F32 R12, R8 ;  /* 0x00000008000c7310 */ /* 0x010fe20000201800 */
[----:B------:R-:W-:Y:S02]  /*0a80*/  DFMA R14, R14, R14, R16 ;  /* 0x0000000e0e0e722b */ /* 0x000fe40000000010 */
[----:B-1----:R-:W-:-:S05]  /*0a90*/  DADD R30, R30, R10 ;  /* 0x000000001e1e7229 */ /* 0x002fca000000000a */
[----:B------:R-:W0:Y:S01]  /*0aa0*/  F2F.F64.F32 R16, R20 ;  /* 0x0000001400107310 */ /* 0x000e220000201800 */
[----:B------:R-:W-:-:S07]  /*0ab0*/  DFMA R14, R10, R10, R14 ;  /* 0x0000000a0a0e722b */ /* 0x000fce000000000e */
[----:B------:R-:W1:Y:S01]  /*0ac0*/  F2F.F64.F32 R10, R21 ;  /* 0x00000015000a7310 */ /* 0x000e620000201800 */
[----:B0-----:R-:W-:Y:S02]  /*0ad0*/  DADD R30, R30, R16 ;  /* 0x000000001e1e7229 */ /* 0x001fe40000000010 */
[----:B------:R-:W-:-:S05]  /*0ae0*/  DFMA R14, R16, R16, R14 ;  /* 0x00000010100e722b */ /* 0x000fca000000000e */
[----:B------:R-:W-:Y:S01]  /*0af0*/  F2F.F64.F32 R16, R7 ;  /* 0x0000000700107310 */ /* 0x000fe20000201800 */
[----:B-1----:R-:W-:Y:S02]  /*0b00*/  DADD R30, R30, R10 ;  /* 0x000000001e1e7229 */ /* 0x002fe4000000000a */
[----:B------:R-:W-:-:S05]  /*0b10*/  DFMA R14, R10, R10, R14 ;  /* 0x0000000a0a0e722b */ /* 0x000fca000000000e */
[----:B------:R-:W0:Y:S01]  /*0b20*/  F2F.F64.F32 R10, R2 ;  /* 0x00000002000a7310 */ /* 0x000e220000201800 */
[----:B------:R-:W-:Y:S02]  /*0b30*/  DADD R30, R30, R12 ;  /* 0x000000001e1e7229 */ /* 0x000fe4000000000c */
[----:B------:R-:W-:-:S05]  /*0b40*/  DFMA R14, R12, R12, R14 ;  /* 0x0000000c0c0e722b */ /* 0x000fca000000000e */
[----:B------:R-:W1:Y:S01]  /*0b50*/  F2F.F64.F32 R12, R0 ;  /* 0x00000000000c7310 */ /* 0x000e620000201800 */
[----:B0-----:R-:W-:Y:S02]  /*0b60*/  DADD R30, R30, R10 ;  /* 0x000000001e1e7229 */ /* 0x001fe4000000000a */
[----:B------:R-:W-:-:S06]  /*0b70*/  DFMA R14, R10, R10, R14 ;  /* 0x0000000a0a0e722b */ /* 0x000fcc000000000e */
[----:B-1----:R-:W-:Y:S02]  /*0b80*/  DADD R30, R30, R12 ;  /* 0x000000001e1e7229 */ /* 0x002fe4000000000c */
[----:B------:R-:W-:-:S06]  /*0b90*/  DFMA R14, R12, R12, R14 ;  /* 0x0000000c0c0e722b */ /* 0x000fcc000000000e */
[----:B------:R-:W-:Y:S02]  /*0ba0*/  DADD R30, R30, R16 ;  /* 0x000000001e1e7229 */ /* 0x000fe40000000010 */
[----:B------:R-:W-:-:S11]  /*0bb0*/  DFMA R16, R16, R16, R14 ;  /* 0x000000101010722b */ /* 0x000fd6000000000e */
.L_x_47:
        /* <DEDUP_REMOVED lines=10> */
[----:B------:R-:W4:Y:S01]  /*0c60*/  LDG.E.CONSTANT R2, desc[UR12][R8.64+0xc] ;  /* 0x00000c0c08027981 */ /* 0x000f22000c1e9900 */
[----:B------:R-:W-:Y:S01]  /*0c70*/  IADD3 R3, PT, PT, R3, 0x4, RZ ;  /* 0x0000000403037810 */ /* 0x000fe20007ffe0ff */
[----:B--2---:R-:W0:Y:S08]  /*0c80*/  F2F.F64.F32 R10, R0 ;  /* 0x00000000000a7310 */ /* 0x004e300000201800 */
[----:B---3--:R-:W1:Y:S01]  /*0c90*/  F2F.F64.F32 R12, R12 ;  /* 0x0000000c000c7310 */ /* 0x008e620000201800 */
[----:B0-----:R-:W-:-:S07]  /*0ca0*/  DADD R30, R30, R10 ;  /* 0x000000001e1e7229 */ /* 0x001fce000000000a */
[----:B----4-:R-:W0:Y:S01]  /*0cb0*/  F2F.F64.F32 R14, R14 ;  /* 0x0000000e000e7310 */ /* 0x010e220000201800 */
[----:B------:R-:W-:Y:S02]  /*0cc0*/  DFMA R10, R10, R10, R16 ;  /* 0x0000000a0a0a722b */ /* 0x000fe40000000010 */
[----:B-1----:R-:W-:-:S05]  /*0cd0*/  DADD R30, R30, R12 ;  /* 0x000000001e1e7229 */ /* 0x002fca000000000c */
[----:B------:R-:W1:Y:S01]  /*0ce0*/  F2F.F64.F32 R16, R2 ;  /* 0x0000000200107310 */ /* 0x000e620000201800 */
[----:B------:R-:W-:Y:S02]  /*0cf0*/  DFMA R10, R12, R12, R10 ;  /* 0x0000000c0c0a722b */ /* 0x000fe4000000000a */
[----:B0-----:R-:W-:-:S06]  /*0d00*/  DADD R30, R30, R14 ;  /* 0x000000001e1e7229 */ /* 0x001fcc000000000e */
[----:B------:R-:W-:Y:S02]  /*0d10*/  DFMA R10, R14, R14, R10 ;  /* 0x0000000e0e0a722b */ /* 0x000fe4000000000a */
[----:B-1----:R-:W-:-:S06]  /*0d20*/  DADD R30, R30, R16 ;  /* 0x000000001e1e7229 */ /* 0x002fcc0000000010 */
[----:B------:R-:W-:-:S11]  /*0d30*/  DFMA R16, R16, R16, R10 ;  /* 0x000000101010722b */ /* 0x000fd6000000000a */
.L_x_48:
[----:B------:R-:W-:Y:S05]  /*0d40*/  @!P1 BRA `(.L_x_44) ;  /* 0x00000000002c9947 */ /* 0x000fea0003800000 */
[----:B------:R-:W0:Y:S01]  /*0d50*/  LDC.64 R12, c[0x0][0x380] ;  /* 0x0000e000ff0c7b82 */ /* 0x000e220000000a00 */
[----:B------:R-:W-:-:S07]  /*0d60*/  IMAD.MOV R4, RZ, RZ, -R4 ;  /* 0x000000ffff047224 */ /* 0x000fce00078e0a04 */
.L_x_49:
[----:B0-----:R-:W-:-:S06]  /*0d70*/  IMAD.WIDE R8, R3, 0x4, R12 ;  /* 0x0000000403087825 */ /* 0x001fcc00078e020c */
[----:B------:R-:W2:Y:S01]  /*0d80*/  LDG.E.CONSTANT R8, desc[UR12][R8.64] ;  /* 0x0000000c08087981 */ /* 0x000ea2000c1e9900 */
[----:B------:R-:W-:Y:S02]  /*0d90*/  VIADD R4, R4, 0x1 ;  /* 0x0000000104047836 */ /* 0x000fe40000000000 */
[----:B------:R-:W-:-:S03]  /*0da0*/  VIADD R3, R3, 0x1 ;  /* 0x0000000103037836 */ /* 0x000fc60000000000 */
[----:B------:R-:W-:Y:S01]  /*0db0*/  ISETP.NE.AND P0, PT, R4, RZ, PT ;  /* 0x000000ff0400720c */ /* 0x000fe20003f05270 */
[----:B--2---:R-:W0:Y:S02]  /*0dc0*/  F2F.F64.F32 R10, R8 ;  /* 0x00000008000a7310 */ /* 0x004e240000201800 */
[C---:B0-----:R-:W-:Y:S02]  /*0dd0*/  DADD R30, R10.reuse, R30 ;  /* 0x000000000a1e7229 */ /* 0x041fe4000000001e */
[----:B------:R-:W-:-:S08]  /*0de0*/  DFMA R16, R10, R10, R16 ;  /* 0x0000000a0a10722b */ /* 0x000fd00000000010 */
[----:B------:R-:W-:Y:S05]  /*0df0*/  @P0 BRA `(.L_x_49) ;  /* 0xfffffffc00dc0947 */ /* 0x000fea000383ffff */
.L_x_44:
[----:B------:R-:W-:Y:S02]  /*0e00*/  ISETP.GE.AND P0, PT, R5, UR4, PT ;  /* 0x0000000405007c0c */ /* 0x000fe4000bf06270 */
[----:B------:R-:W-:Y:S02]  /*0e10*/  CS2R R28, SRZ ;  /* 0x00000000001c7805 */ /* 0x000fe4000001ff00 */
[----:B------:R-:W-:-:S09]  /*0e20*/  CS2R R14, SRZ ;  /* 0x00000000000e7805 */ /* 0x000fd2000001ff00 */
[----:B------:R-:W-:Y:S05]  /*0e30*/  @P0 BRA `(.L_x_50) ;  /* 0x0000000c00580947 */ /* 0x000fea0003800000 */
[C---:B------:R-:W-:Y:S01]  /*0e40*/  VIADD R0, R5.reuse, -UR4 ;  /* 0x8000000405007c36 */ /* 0x040fe20008000000 */
[----:B------:R-:W-:Y:S02]  /*0e50*/  IADD3 R7, PT, PT, -R5, UR4, RZ ;  /* 0x0000000405077c10 */ /* 0x000fe4000fffe1ff */
[----:B------:R-:W-:Y:S02]  /*0e60*/  CS2R R14, SRZ ;  /* 0x00000000000e7805 */ /* 0x000fe4000001ff00 */
[----:B------:R-:W-:Y:S02]  /*0e70*/  CS2R R28, SRZ ;  /* 0x00000000001c7805 */ /* 0x000fe4000001ff00 */
[----:B------:R-:W-:Y:S02]  /*0e80*/  ISETP.GT.U32.AND P1, PT, R0, -0x10, PT ;  /* 0xfffffff00000780c */ /* 0x000fe40003f24070 */
[----:B------:R-:W-:-:S11]  /*0e90*/  LOP3.LUT P0, R8, R7, 0xf, RZ, 0xc0, !PT ;  /* 0x0000000f07087812 */ /* 0x000fd6000780c0ff */
[----:B------:R-:W-:Y:S05]  /*0ea0*/  @P1 BRA `(.L_x_51) ;  /* 0x0000000400a41947 */ /* 0x000fea0003800000 */
[----:B------:R-:W0:Y:S01]  /*0eb0*/  LDC.64 R12, c[0x0][0x380] ;  /* 0x0000e000ff0c7b82 */ /* 0x000e220000000a00 */
[----:B------:R-:W-:Y:S02]  /*0ec0*/  LOP3.LUT R4, R7, 0xfffffff0, RZ, 0xc0, !PT ;  /* 0xfffffff007047812 */ /* 0x000fe400078ec0ff */
[----:B------:R-:W-:-:S03]  /*0ed0*/  CS2R R14, SRZ ;  /* 0x00000000000e7805 */ /* 0x000fc6000001ff00 */
[----:B------:R-:W-:-:S07]  /*0ee0*/  IMAD.MOV R4, RZ, RZ, -R4 ;  /* 0x000000ffff047224 */ /* 0x000fce00078e0a04 */
.L_x_52:
        /* <DEDUP_REMOVED lines=17> */
[----:B------:R-:W-:Y:S01]  /*1000*/  IADD3 R4, PT, PT, R4, 0x10, RZ ;  /* 0x0000001004047810 */ /* 0x000fe20007ffe0ff */
[----:B------:R-:W-:-:S03]  /*1010*/  VIADD R5, R5, 0x10 ;  /* 0x0000001005057836 */ /* 0x000fc60000000000 */
[----:B------:R-:W-:Y:S01]  /*1020*/  ISETP.NE.AND P1, PT, R4, RZ, PT ;  /* 0x000000ff0400720c */ /* 0x000fe20003f25270 */
[----:B--2---:R-:W0:Y:S08]  /*1030*/  F2F.F64.F32 R20, R20 ;  /* 0x0000001400147310 */ /* 0x004e300000201800 */
[----:B---3--:R-:W1:Y:S01]  /*1040*/  F2F.F64.F32 R18, R18 ;  /* 0x0000001200127310 */ /* 0x008e620000201800 */
[----:B0-----:R-:W-:-:S07]  /*1050*/  DADD R30, R20, R30 ;  /* 0x00000000141e7229 */ /* 0x001fce000000001e */
[----:B----4-:R-:W-:Y:S01]  /*1060*/  F2F.F64.F32 R34, R33 ;  /* 0x0000002100227310 */ /* 0x010fe20000201800 */
[CC--:B------:R-:W-:Y:S02]  /*1070*/  DFMA R16, R20.reuse, R20.reuse, R16 ;  /* 0x000000141410722b */ /* 0x0c0fe40000000010 */
[C---:B------:R-:W-:Y:S02]  /*1080*/  DADD R28, R20.reuse, R28 ;  /* 0x00000000141c7229 */ /* 0x040fe4000000001c */
[----:B------:R-:W-:Y:S02]  /*1090*/  DFMA R14, R20, R20, R14 ;  /* 0x00000014140e722b */ /* 0x000fe4000000000e */
[----:B-1----:R-:W-:Y:S01]  /*10a0*/  DADD R30, R30, R18 ;  /* 0x000000001e1e7229 */ /* 0x002fe20000000012 */
[----:B------:R-:W0:Y:S01]  /*10b0*/  F2F.F64.F32 R20, R32 ;  /* 0x0000002000147310 */ /* 0x000e220000201800 */
[----:B------:R-:W-:Y:S02]  /*10c0*/  DFMA R16, R18, R18, R16 ;  /* 0x000000121210722b */ /* 0x000fe40000000010 */
[----:B------:R-:W-:-:S02]  /*10d0*/  DADD R28, R28, R18 ;  /* 0x000000001c1c7229 */ /* 0x000fc40000000012 */
[----:B------:R-:W-:-:S03]  /*10e0*/  DFMA R14, R18, R18, R14 ;  /* 0x00000012120e722b */ /* 0x000fc6000000000e */
[----:B------:R-:W1:Y:S01]  /*10f0*/  F2F.F64.F32 R18, R27 ;  /* 0x0000001b00127310 */ /* 0x000e620000201800 */
[----:B0-----:R-:W-:-:S07]  /*1100*/  DADD R30, R30, R20 ;  /* 0x000000001e1e7229 */ /* 0x001fce0000000014 */
[----:B------:R-:W-:Y:S01]  /*1110*/  F2F.F64.F32 R32, R25 ;  /* 0x0000001900207310 */ /* 0x000fe20000201800 */
[-C--:B------:R-:W-:Y:S02]  /*1120*/  DFMA R16, R20, R20.reuse, R16 ;  /* 0x000000141410722b */ /* 0x080fe40000000010 */
[----:B------:R-:W-:Y:S02]  /*1130*/  DADD R28, R28, R20 ;  /* 0x000000001c1c7229 */ /* 0x000fe40000000014 */
[----:B------:R-:W-:Y:S02]  /*1140*/  DFMA R14, R20, R20, R14 ;  /* 0x00000014140e722b */ /* 0x000fe4000000000e */
[----:B------:R-:W-:Y:S01]  /*1150*/  DADD R30, R30, R34 ;  /* 0x000000001e1e7229 */ /* 0x000fe20000000022 */
[----:B------:R-:W0:Y:S01]  /*1160*/  F2F.F64.F32 R20, R26 ;  /* 0x0000001a00147310 */ /* 0x000e220000201800 */
[----:B------:R-:W-:Y:S02]  /*1170*/  DFMA R16, R34, R34, R16 ;  /* 0x000000222210722b */ /* 0x000fe40000000010 */
[----:B------:R-:W-:-:S02]  /*1180*/  DADD R28, R28, R34 ;  /* 0x000000001c1c7229 */ /* 0x000fc40000000022 */
[----:B------:R-:W-:Y:S02]  /*1190*/  DFMA R14, R34, R34, R14 ;  /* 0x00000022220e722b */ /* 0x000fe4000000000e */
[----:B-1----:R-:W-:Y:S01]  /*11a0*/  DADD R30, R30, R18 ;  /* 0x000000001e1e7229 */ /* 0x002fe20000000012 */
[----:B------:R-:W-:Y:S01]  /*11b0*/  F2F.F64.F32 R26, R22 ;  /* 0x00000016001a7310 */ /* 0x000fe20000201800 */
[-C--:B------:R-:W-:Y:S02]  /*11c0*/  DFMA R16, R18, R18.reuse, R16 ;  /* 0x000000121210722b */ /* 0x080fe40000000010 */
[----:B------:R-:W-:Y:S02]  /*11d0*/  DADD R28, R28, R18 ;  /* 0x000000001c1c7229 */ /* 0x000fe40000000012 */
[----:B------:R-:W-:Y:S02]  /*11e0*/  DFMA R14, R18, R18, R14 ;  /* 0x00000012120e722b */ /* 0x000fe4000000000e */
[----:B0-----:R-:W-:Y:S01]  /*11f0*/  DADD R30, R30, R20 ;  /* 0x000000001e1e7229 */ /* 0x001fe20000000014 */
[----:B------:R-:W0:Y:S01]  /*1200*/  F2F.F64.F32 R18, R24 ;  /* 0x0000001800127310 */ /* 0x000e220000201800 */
[----:B------:R-:W-:-:S02]  /*1210*/  DFMA R16, R20, R20, R16 ;  /* 0x000000141410722b */ /* 0x000fc40000000010 */
[----:B------:R-:W-:Y:S02]  /*1220*/  DADD R28, R28, R20 ;  /* 0x000000001c1c7229 */ /* 0x000fe40000000014 */
[----:B------:R-:W-:Y:S02]  /*1230*/  DFMA R14, R20, R20, R14 ;  /* 0x00000014140e722b */ /* 0x000fe4000000000e */
[----:B------:R-:W-:Y:S01]  /*1240*/  DADD R30, R30, R32 ;  /* 0x000000001e1e7229 */ /* 0x000fe20000000020 */
[----:B------:R-:W1:Y:S01]  /*1250*/  F2F.F64.F32 R20, R23 ;  /* 0x0000001700147310 */ /* 0x000e620000201800 */
[-C--:B------:R-:W-:Y:S02]  /*1260*/  DFMA R16, R32, R32.reuse, R16 ;  /* 0x000000202010722b */ /* 0x080fe40000000010 */
[----:B------:R-:W-:Y:S02]  /*1270*/  DADD R28, R28, R32 ;  /* 0x000000001c1c7229 */ /* 0x000fe40000000020 */
[----:B------:R-:W-:-:S02]  /*1280*/  DFMA R14, R32, R32, R14 ;  /* 0x00000020200e722b */ /* 0x000fc4000000000e */
[----:B0-----:R-:W-:Y:S01]  /*1290*/  DADD R30, R30, R18 ;  /* 0x000000001e1e7229 */ /* 0x001fe20000000012 */
[----:B------:R-:W-:Y:S01]  /*12a0*/  F2F.F64.F32 R22, R9 ;  /* 0x0000000900167310 */ /* 0x000fe20000201800 */
[-C--:B------:R-:W-:Y:S02]  /*12b0*/  DFMA R16, R18, R18.reuse, R16 ;  /* 0x000000121210722b */ /* 0x080fe40000000010 */
[----:B------:R-:W-:Y:S02]  /*12c0*/  DADD R28, R28, R18 ;  /* 0x000000001c1c7229 */ /* 0x000fe40000000012 */
[----:B------:R-:W-:Y:S02]  /*12d0*/  DFMA R14, R18, R18, R14 ;  /* 0x00000012120e722b */ /* 0x000fe4000000000e */
[----:B-1----:R-:W-:Y:S01]  /*12e0*/  DADD R30, R30, R20 ;  /* 0x000000001e1e7229 */ /* 0x002fe20000000014 */
        /* <DEDUP_REMOVED lines=19> */
[----:B------:R-:W-:Y:S02]  /*1420*/  DADD R30, R30, R22 ;  /* 0x000000001e1e7229 */ /* 0x000fe40000000016 */
[-C--:B------:R-:W-:Y:S02]  /*1430*/  DFMA R16, R22, R22.reuse, R16 ;  /* 0x000000161610722b */ /* 0x080fe40000000010 */
[----:B------:R-:W-:Y:S02]  /*1440*/  DADD R28, R28, R22 ;  /* 0x000000001c1c7229 */ /* 0x000fe40000000016 */
[----:B------:R-:W-:-:S02]  /*1450*/  DFMA R22, R22, R22, R14 ;  /* 0x000000161616722b */ /* 0x000fc4000000000e */
[----:B0-----:R-:W-:Y:S01]  /*1460*/  DADD R30, R30, R18 ;  /* 0x000000001e1e7229 */ /* 0x001fe20000000012 */
[----:B------:R-:W0:Y:S01]  /*1470*/  F2F.F64.F32 R14, R2 ;  /* 0x00000002000e7310 */ /* 0x000e220000201800 */
[-C--:B------:R-:W-:Y:S02]  /*1480*/  DFMA R16, R18, R18.reuse, R16 ;  /* 0x000000121210722b */ /* 0x080fe40000000010 */
[----:B------:R-:W-:Y:S02]  /*1490*/  DADD R28, R28, R18 ;  /* 0x000000001c1c7229 */ /* 0x000fe40000000012 */
[----:B------:R-:W-:Y:S02]  /*14a0*/  DFMA R22, R18, R18, R22 ;  /* 0x000000121216722b */ /* 0x000fe40000000016 */
[----:B------:R-:W-:Y:S02]  /*14b0*/  DADD R30, R30, R10 ;  /* 0x000000001e1e7229 */ /* 0x000fe4000000000a */
[----:B------:R-:W-:-:S02]  /*14c0*/  DFMA R16, R10, R10, R16 ;  /* 0x0000000a0a10722b */ /* 0x000fc40000000010 */
[----:B------:R-:W-:Y:S02]  /*14d0*/  DADD R28, R28, R10 ;  /* 0x000000001c1c7229 */ /* 0x000fe4000000000a */
[----:B------:R-:W-:Y:S02]  /*14e0*/  DFMA R22, R10, R10, R22 ;  /* 0x0000000a0a16722b */ /* 0x000fe40000000016 */
[----:B0-----:R-:W-:Y:S02]  /*14f0*/  DADD R30, R30, R14 ;  /* 0x000000001e1e7229 */ /* 0x001fe4000000000e */
[-C--:B------:R-:W-:Y:S02]  /*1500*/  DFMA R16, R14, R14.reuse, R16 ;  /* 0x0000000e0e10722b */ /* 0x080fe40000000010 */
[----:B------:R-:W-:Y:S02]  /*1510*/  DADD R28, R28, R14 ;  /* 0x000000001c1c7229 */ /* 0x000fe4000000000e */
[----:B------:R-:W-:Y:S01]  /*1520*/  DFMA R14, R14, R14, R22 ;  /* 0x0000000e0e0e722b */ /* 0x000fe20000000016 */
[----:B------:R-:W-:Y:S10]  /*1530*/  @P1 BRA `(.L_x_52) ;  /* 0xfffffff8006c1947 */ /* 0x000ff4000383ffff */
.L_x_51:
        /* <DEDUP_REMOVED lines=14> */
[----:B------:R-:W4:Y:S01]  /*1620*/  LDG.E.CONSTANT R4, desc[UR12][R20.64+0x1c] ;  /* 0x00001c0c14047981 */ /* 0x000f22000c1e9900 */
[----:B------:R-:W-:Y:S01]  /*1630*/  VIADD R5, R5, 0x8 ;  /* 0x0000000805057836 */ /* 0x000fe20000000000 */
        /* <DEDUP_REMOVED lines=8> */
[----:B------:R-:W1:Y:S01]  /*16c0*/  F2F.F64.F32 R12, R19 ;  /* 0x00000013000c7310 */ /* 0x000e620000201800 */
        /* <DEDUP_REMOVED lines=26> */
[----:B------:R-:W-:Y:S02]  /*1870*/  DFMA R2, R12, R12, R2 ;  /* 0x0000000c0c02722b */ /* 0x000fe40000000002 */
[----:B-1----:R-:W-:Y:S02]  /*1880*/  DADD R30, R30, R14 ;  /* 0x000000001e1e7229 */ /* 0x002fe4000000000e */
[-C--:B------:R-:W-:Y:S02]  /*1890*/  DFMA R16, R14, R14.reuse, R16 ;  /* 0x0000000e0e10722b */ /* 0x080fe40000000010 */
[----:B------:R-:W-:Y:S02]  /*18a0*/  DADD R28, R28, R14 ;  /* 0x000000001c1c7229 */ /* 0x000fe4000000000e */
[----:B------:R-:W-:-:S11]  /*18b0*/  DFMA R14, R14, R14, R2 ;  /* 0x0000000e0e0e722b */ /* 0x000fd60000000002 */
.L_x_53:
        /* <DEDUP_REMOVED lines=32> */
.L_x_54:
[----:B------:R-:W-:Y:S05]  /*1ac0*/  @!P1 BRA `(.L_x_50) ;  /* 0x0000000000349947 */ /* 0x000fea0003800000 */
[----:B------:R-:W0:Y:S01]  /*1ad0*/  LDC.64 R2, c[0x0][0x380] ;  /* 0x0000e000ff027b82 */ /* 0x000e220000000a00 */
[----:B------:R-:W-:-:S07]  /*1ae0*/  IMAD.MOV R7, RZ, RZ, -R7 ;  /* 0x000000ffff077224 */ /* 0x000fce00078e0a07 */
.L_x_55:
[----:B0-----:R-:W-:-:S06]  /*1af0*/  IMAD.WIDE R8, R5, 0x4, R2 ;  /* 0x0000000405087825 */ /* 0x001fcc00078e0202 */
[----:B------:R-:W2:Y:S01]  /*1b00*/  LDG.E.CONSTANT R8, desc[UR12][R8.64] ;  /* 0x0000000c08087981 */ /* 0x000ea2000c1e9900 */
[----:B------:R-:W-:Y:S01]  /*1b10*/  IADD3 R7, PT, PT, R7, 0x1, RZ ;  /* 0x0000000107077810 */ /* 0x000fe20007ffe0ff */
[----:B------:R-:W-:-:S03]  /*1b20*/  VIADD R5, R5, 0x1 ;  /* 0x0000000105057836 */ /* 0x000fc60000000000 */
[----:B------:R-:W-:Y:S01]  /*1b30*/  ISETP.NE.AND P0, PT, R7, RZ, PT ;  /* 0x000000ff0700720c */ /* 0x000fe20003f05270 */
[----:B--2---:R-:W0:Y:S02]  /*1b40*/  F2F.F64.F32 R10, R8 ;  /* 0x00000008000a7310 */ /* 0x004e240000201800 */
[C---:B0-----:R-:W-:Y:S02]  /*1b50*/  DADD R30, R10.reuse, R30 ;  /* 0x000000000a1e7229 */ /* 0x041fe4000000001e */
[CC--:B------:R-:W-:Y:S02]  /*1b60*/  DFMA R16, R10.reuse, R10.reuse, R16 ;  /* 0x0000000a0a10722b */ /* 0x0c0fe40000000010 */
[C---:B------:R-:W-:Y:S02]  /*1b70*/  DADD R28, R10.reuse, R28 ;  /* 0x000000000a1c7229 */ /* 0x040fe4000000001c */
[----:B------:R-:W-:-:S04]  /*1b80*/  DFMA R14, R10, R10, R14 ;  /* 0x0000000a0a0e722b */ /* 0x000fc8000000000e */
[----:B------:R-:W-:Y:S07]  /*1b90*/  @P0 BRA `(.L_x_55) ;  /* 0xfffffffc00d40947 */ /* 0x000fee000383ffff */
.L_x_50:
[----:B------:R-:W-:-:S04]  /*1ba0*/  UISETP.GE.AND UP0, UPT, UR5, UR8, UPT ;  /* 0x000000080500728c */ /* 0x000fc8000bf06270 */
[----:B------:R-:W-:-:S06]  /*1bb0*/  UISETP.LT.OR UP0, UPT, UR4, 0x2, UP0 ;  /* 0x000000020400788c */ /* 0x000fcc0008701670 */
[----:B------:R-:W-:-:S13]  /*1bc0*/  PLOP3.LUT P0, PT, PT, PT, UP0, 0x80, 0x8 ;  /* 0x000000000008781c */ /* 0x000fda0003f0f008 */
[----:B------:R-:W-:Y:S05]  /*1bd0*/  @P0 EXIT ;  /* 0x000000000000094d */ /* 0x000fea0003800000 */
[----:B------:R-:W0:Y:S02]  /*1be0*/  LDCU.64 UR6, c[0x0][0x380] ;  /* 0x00007000ff0677ac */ /* 0x000e240008000a00 */
[----:B0-----:R-:W-:-:S06]  /*1bf0*/  UIMAD.WIDE.U32 UR6, UR5, 0x4, UR6 ;  /* 0x00000004050678a5 */ /* 0x001fcc000f8e0006 */
[----:B------:R-:W-:Y:S02]  /*1c00*/  IMAD.U32 R3, RZ, RZ, UR7 ;  /* 0x00000007ff037e24 */ /* 0x000fe4000f8e00ff */
[----:B------:R-:W-:Y:S01]  /*1c10*/  IMAD.U32 R2, RZ, RZ, UR6 ;  /* 0x00000006ff027e24 */ /* 0x000fe2000f8e00ff */
[----:B------:R-:W0:Y:S02]  /*1c20*/  I2F.F64.U32 R4, UR17 ;  /* 0x0000001100047d12 */ /* 0x000e240008201800 */
[----:B------:R-:W1:Y:S02]  /*1c30*/  LDCU.64 UR6, c[0x0][0x3b0] ;  /* 0x00007600ff0677ac */ /* 0x000e640008000a00 */
[----:B------:R-:W2:Y:S01]  /*1c40*/  LDG.E.CONSTANT R3, desc[UR12][R2.64] ;  /* 0x0000000c02037981 */ /* 0x000ea2000c1e9900 */
[----:B------:R-:W-:-:S03]  /*1c50*/  UIMAD UR11, UR18, UR8, UR5 ;  /* 0x00000008120b72a4 */ /* 0x000fc6000f8e0205 */
[----:B0-----:R-:W0:Y:S01]  /*1c60*/  MUFU.RCP64H R9, R5 ;  /* 0x0000000500097308 */ /* 0x001e220000001800 */
[----:B------:R-:W-:Y:S01]  /*1c70*/  VIADD R8, R5, 0x300402 ;  /* 0x0030040205087836 */ /* 0x000fe20000000000 */
[----:B-1----:R-:W-:-:S04]  /*1c80*/  UIMAD.WIDE.U32 UR6, UR11, 0x4, UR6 ;  /* 0x000000040b0678a5 */ /* 0x002fc8000f8e0006 */
[----:B------:R-:W-:Y:S02]  /*1c90*/  FSETP.GEU.AND P0, PT, |R8|, 5.8789094863358348022e-39, PT ;  /* 0x004004020800780b */ /* 0x000fe40003f0e200 */
[----:B------:R-:W-:Y:S01]  /*1ca0*/  MOV R18, UR6 ;  /* 0x0000000600127c02 */ /* 0x000fe20008000f00 */
[----:B------:R-:W-:Y:S01]  /*1cb0*/  IMAD.U32 R19, RZ, RZ, UR7 ;  /* 0x00000007ff137e24 */ /* 0x000fe2000f8e00ff */
[----:B0-----:R-:W-:-:S08]  /*1cc0*/  DFMA R10, -R4, R8, 1 ;  /* 0x3ff00000040a742b */ /* 0x001fd00000000108 */
[----:B------:R-:W-:-:S08]  /*1cd0*/  DFMA R10, R10, R10, R10 ;  /* 0x0000000a0a0a722b */ /* 0x000fd0000000000a */
[----:B------:R-:W-:-:S08]  /*1ce0*/  DFMA R10, R8, R10, R8 ;  /* 0x0000000a080a722b */ /* 0x000fd00000000008 */
[----:B------:R-:W-:-:S08]  /*1cf0*/  DFMA R12, -R4, R10, 1 ;  /* 0x3ff00000040c742b */ /* 0x000fd0000000010a */
[----:B------:R-:W-:Y:S01]  /*1d00*/  DFMA R12, R10, R12, R10 ;  /* 0x0000000c0a0c722b */ /* 0x000fe2000000000a */
[----:B--2---:R0:W-:Y:S01]  /*1d10*/  STG.E desc[UR12][R18.64], R3 ;  /* 0x0000000312007986 */ /* 0x0041e2000c10190c */
[----:B------:R-:W-:Y:S09]  /*1d20*/  @P0 BRA `(.L_x_56) ;  /* 0x0000000000180947 */ /* 0x000ff20003800000 */
[----:B------:R-:W-:-:S05]  /*1d30*/  LOP3.LUT R0, R5, 0x7fffffff, RZ, 0xc0, !PT ;  /* 0x7fffffff05007812 */ /* 0x000fca00078ec0ff */
[----:B------:R-:W-:Y:S01]  /*1d40*/  VIADD R10, R0, 0xfff00000 ;  /* 0xfff00000000a7836 */ /* 0x000fe20000000000 */
[----:B------:R-:W-:-:S07]  /*1d50*/  MOV R0, 0x1d70 ;  /* 0x00001d7000007802 */ /* 0x000fce0000000f00 */
[----:B0----5:R-:W-:Y:S05]  /*1d60*/  CALL.REL.NOINC `($__internal_3_$__cuda_sm20_dblrcp_rn_slowpath_v3) ;  /* 0x0000001400fc7944 */ /* 0x021fea0003c00000 */
[----:B------:R-:W-:Y:S02]  /*1d70*/  IMAD.MOV.U32 R12, RZ, RZ, R8 ;  /* 0x000000ffff0c7224 */ /* 0x000fe400078e0008 */
[----:B------:R-:W-:-:S07]  /*1d80*/  IMAD.MOV.U32 R13, RZ, RZ, R9 ;  /* 0x000000ffff0d7224 */ /* 0x000fce00078e0009 */
.L_x_56:
[----:B------:R-:W1:Y:S08]  /*1d90*/  I2F.F64.U32 R4, UR16 ;  /* 0x0000001000047d12 */ /* 0x000e700008201800 */
[----:B-1----:R-:W1:Y:S01]  /*1da0*/  MUFU.RCP64H R9, R5 ;  /* 0x0000000500097308 */ /* 0x002e620000001800 */
[----:B------:R-:W-:-:S04]  /*1db0*/  IADD3 R8, PT, PT, R5, 0x300402, RZ ;  /* 0x0030040205087810 */ /* 0x000fc80007ffe0ff */
[----:B------:R-:W-:Y:S02]  /*1dc0*/  FSETP.GEU.AND P0, PT, |R8|, 5.8789094863358348022e-39, PT ;  /* 0x004004020800780b */ /* 0x000fe40003f0e200 */
[----:B-1----:R-:W-:-:S08]  /*1dd0*/  DFMA R10, -R4, R8, 1 ;  /* 0x3ff00000040a742b */ /* 0x002fd00000000108 */
[----:B------:R-:W-:-:S08]  /*1de0*/  DFMA R10, R10, R10, R10 ;  /* 0x0000000a0a0a722b */ /* 0x000fd0000000000a */
[----:B------:R-:W-:-:S08]  /*1df0*/  DFMA R10, R8, R10, R8 ;  /* 0x0000000a080a722b */ /* 0x000fd00000000008 */
[----:B0-----:R-:W-:-:S08]  /*1e00*/  DFMA R18, -R4, R10, 1 ;  /* 0x3ff000000412742b */ /* 0x001fd0000000010a */
[----:B------:R-:W-:Y:S01]  /*1e10*/  DFMA R10, R10, R18, R10 ;  /* 0x000000120a0a722b */ /* 0x000fe2000000000a */
[----:B------:R-:W-:Y:S10]  /*1e20*/  @P0 BRA `(.L_x_57) ;  /* 0x0000000000180947 */ /* 0x000ff40003800000 */
[----:B------:R-:W-:-:S05]  /*1e30*/  LOP3.LUT R0, R5, 0x7fffffff, RZ, 0xc0, !PT ;  /* 0x7fffffff05007812 */ /* 0x000fca00078ec0ff */
[----:B------:R-:W-:Y:S01]  /*1e40*/  VIADD R10, R0, 0xfff00000 ;  /* 0xfff00000000a7836 */ /* 0x000fe20000000000 */
[----:B------:R-:W-:-:S07]  /*1e50*/  MOV R0, 0x1e70 ;  /* 0x00001e7000007802 */ /* 0x000fce0000000f00 */
[----:B-----5:R-:W-:Y:S05]  /*1e60*/  CALL.REL.NOINC `($__internal_3_$__cuda_sm20_dblrcp_rn_slowpath_v3) ;  /* 0x0000001400bc7944 */ /* 0x020fea0003c00000 */
[----:B------:R-:W-:Y:S02]  /*1e70*/  IMAD.MOV.U32 R10, RZ, RZ, R8 ;  /* 0x000000ffff0a7224 */ /* 0x000fe400078e0008 */
[----:B------:R-:W-:-:S07]  /*1e80*/  IMAD.MOV.U32 R11, RZ, RZ, R9 ;  /* 0x000000ffff0b7224 */ /* 0x000fce00078e0009 */
.L_x_57:
[----:B------:R-:W-:Y:S01]  /*1e90*/  DMUL R4, R28, R12 ;  /* 0x0000000c1c047228 */ /* 0x000fe20000000000 */
[----:B------:R-:W-:Y:S01]  /*1ea0*/  IMAD.MOV.U32 R0, RZ, RZ, RZ ;  /* 0x000000ffff007224 */ /* 0x000fe200078e00ff */
        /* <DEDUP_REMOVED lines=22> */
[----:B------:R-:W-:-:S07]  /*2010*/  MOV R8, 0x2030 ;  /* 0x0000203000087802 */ /* 0x000fce0000000f00 */
[----:B-----5:R-:W-:Y:S05]  /*2020*/  CALL.REL.NOINC `($__internal_4_$__cuda_sm20_div_rn_f64_full) ;  /* 0x0000001400e47944 */ /* 0x020fea0003c00000 */
[----:B------:R-:W-:Y:S02]  /*2030*/  IMAD.MOV.U32 R4, RZ, RZ, R22 ;  /* 0x000000ffff047224 */ /* 0x000fe400078e0016 */
[----:B------:R-:W-:-:S07]  /*2040*/  IMAD.MOV.U32 R5, RZ, RZ, R23 ;  /* 0x000000ffff057224 */ /* 0x000fce00078e0017 */
.L_x_59:
        /* <DEDUP_REMOVED lines=11> */
[----:B------:R-:W-:Y:S02]  /*2100*/  VIADD R19, R27, 0xfff00000 ;  /* 0xfff000001b137836 */ /* 0x000fe40000000000 */
[----:B------:R-:W-:-:S04]  /*2110*/  IMAD.MOV.U32 R18, RZ, RZ, R26 ;  /* 0x000000ffff127224 */ /* 0x000fc800078e001a */
[----:B------:R-:W-:-:S08]  /*2120*/  DFMA R20, R8, -R8, R4 ;  /* 0x800000080814722b */ /* 0x000fd00000000004 */
[----:B------:R-:W-:Y:S01]  /*2130*/  DFMA R22, R20, R18, R8 ;  /* 0x000000121416722b */ /* 0x000fe20000000008 */
[----:B------:R-:W-:Y:S10]  /*2140*/  @!P0 BRA `(.L_x_60) ;  /* 0x0000000000208947 */ /* 0x000ff40003800000 */
[----:B------:R-:W-:Y:S01]  /*2150*/  IMAD.MOV.U32 R18, RZ, RZ, R26 ;  /* 0x000000ffff127224 */ /* 0x000fe200078e001a */
[----:B------:R-:W-:Y:S01]  /*2160*/  MOV R23, R5 ;  /* 0x0000000500177202 */ /* 0x000fe20000000f00 */
[----:B------:R-:W-:Y:S01]  /*2170*/  IMAD.MOV.U32 R22, RZ, RZ, R4 ;  /* 0x000000ffff167224 */ /* 0x000fe200078e0004 */
[----:B------:R-:W-:Y:S01]  /*2180*/  MOV R0, 0x21b0 ;  /* 0x000021b000007802 */ /* 0x000fe20000000f00 */
[----:B------:R-:W-:-:S07]  /*2190*/  IMAD.MOV.U32 R2, RZ, RZ, R24 ;  /* 0x000000ffff027224 */ /* 0x000fce00078e0018 */
[----:B-----5:R-:W-:Y:S05]  /*21a0*/  CALL.REL.NOINC `($__internal_5_$__cuda_sm20_dsqrt_rn_f64_mediumpath_v1) ;  /* 0x0000001800f07944 */ /* 0x020fea0003c00000 */
[----:B------:R-:W-:Y:S02]  /*21b0*/  IMAD.MOV.U32 R22, RZ, RZ, R24 ;  /* 0x000000ffff167224 */ /* 0x000fe400078e0018 */
[----:B------:R-:W-:-:S07]  /*21c0*/  IMAD.MOV.U32 R23, RZ, RZ, R25 ;  /* 0x000000ffff177224 */ /* 0x000fce00078e0019 */
.L_x_60:
[----:B-----5:R-:W0:Y:S02]  /*21d0*/  F2F.F64.F32 R4, R6 ;  /* 0x0000000600047310 */ /* 0x020e240000201800 */
[----:B0-----:R-:W-:-:S06]  /*21e0*/  DMUL R4, R4, R22 ;  /* 0x0000001604047228 */ /* 0x001fcc0000000000 */
[----:B------:R0:W1:Y:S05]  /*21f0*/  F2F.F32.F64 R0, R4 ;  /* 0x0000000400007310 */ /* 0x00006a0000301000 */
.L_x_58:
[----:B------:R-:W2:Y:S01]  /*2200*/  LDCU.64 UR8, c[0x0][0x380] ;  /* 0x00007000ff0877ac */ /* 0x000ea20008000a00 */
[----:B------:R-:W-:Y:S01]  /*2210*/  UIADD3 UR6, UPT, UPT, UR4, -0x1, URZ ;  /* 0xffffffff04067890 */ /* 0x000fe2000fffe0ff */
[----:B------:R-:W3:Y:S03]  /*2220*/  LDCU UR24, c[0x0][0x3a0] ;  /* 0x00007400ff1877ac */ /* 0x000ee60008000800 */
[----:B--2---:R-:W-:-:S06]  /*2230*/  UIMAD.WIDE.U32 UR6, UR6, 0x4, UR8 ;  /* 0x00000004060678a5 */ /* 0x004fcc000f8e0008 */
[----:B0-----:R-:W-:Y:S01]  /*2240*/  IMAD.U32 R4, RZ, RZ, UR6 ;  /* 0x00000006ff047e24 */ /* 0x001fe2000f8e00ff */
[----:B------:R-:W-:-:S04]  /*2250*/  MOV R5, UR7 ;  /* 0x0000000700057c02 */ /* 0x000fc80008000f00 */
[----:B------:R-:W0:Y:S01]  /*2260*/  LDCU.64 UR6, c[0x0][0x3b0] ;  /* 0x00007600ff0677ac */ /* 0x000e220008000a00 */
[----:B------:R-:W2:Y:S01]  /*2270*/  LDG.E.CONSTANT R4, desc[UR12][R4.64] ;  /* 0x0000000c04047981 */ /* 0x000ea2000c1e9900 */
[----:B---3--:R-:W-:Y:S02]  /*2280*/  UISETP.GE.AND UP0, UPT, UR10, UR24, UPT ;  /* 0x000000180a00728c */ /* 0x008fe4000bf06270 */
[----:B------:R-:W-:-:S04]  /*2290*/  UIADD3 UR5, UPT, UPT, UR11, 0x1, URZ ;  /* 0x000000010b057890 */ /* 0x000fc8000fffe0ff */
[----:B------:R-:W-:Y:S01]  /*22a0*/  PLOP3.LUT P0, PT, PT, PT, UP0, 0x80, 0x8 ;  /* 0x000000000008781c */ /* 0x000fe20003f0f008 */
[----:B0-----:R-:W-:-:S06]  /*22b0*/  UIMAD.WIDE.U32 UR6, UR5, 0x4, UR6 ;  /* 0x00000004050678a5 */ /* 0x001fcc000f8e0006 */
[----:B------:R-:W-:Y:S02]  /*22c0*/  IMAD.U32 R8, RZ, RZ, UR6 ;  /* 0x00000006ff087e24 */ /* 0x000fe4000f8e00ff */
[----:B------:R-:W-:Y:S02]  /*22d0*/  IMAD.U32 R9, RZ, RZ, UR7 ;  /* 0x00000007ff097e24 */ /* 0x000fe4000f8e00ff */
[----:B--2---:R-:W-:-:S04]  /*22e0*/  FADD R2, -R3, R4 ;  /* 0x0000000403027221 */ /* 0x004fc80000000100 */
[----:B-1----:R-:W-:-:S05]  /*22f0*/  FFMA R3, R2, R0, R3 ;  /* 0x0000000002037223 */ /* 0x002fca0000000003 */
[----:B------:R0:W-:Y:S01]  /*2300*/  STG.E desc[UR12][R8.64], R3 ;  /* 0x0000000308007986 */ /* 0x0001e2000c10190c */
[----:B------:R-:W-:Y:S05]  /*2310*/  @P0 EXIT ;  /* 0x000000000000094d */ /* 0x000fea0003800000 */
[----:B------:R-:W-:Y:S01]  /*2320*/  UIADD3 UR5, UPT, UPT, -UR4, UR24, URZ ;  /* 0x0000001804057290 */ /* 0x000fe2000fffe1ff */
[----:B------:R-:W-:Y:S01]  /*2330*/  IMAD.MOV.U32 R5, RZ, RZ, R3 ;  /* 0x000000ffff057224 */ /* 0x000fe200078e0003 */
[----:B------:R-:W-:Y:S02]  /*2340*/  UIADD3 UR10, UPT, UPT, UR4, 0x1, URZ ;  /* 0x00000001040a7890 */ /* 0x000fe4000fffe0ff */
[----:B------:R-:W-:-:S04]  /*2350*/  ULOP3.LUT UR5, UR5, 0x1, URZ, 0xc0, !UPT ;  /* 0x0000000105057892 */ /* 0x000fc8000f8ec0ff */
[----:B------:R-:W-:-:S09]  /*2360*/  UISETP.NE.U32.AND UP0, UPT, UR5, 0x1, UPT ;  /* 0x000000010500788c */ /* 0x000fd2000bf05070 */
[----:B------:R-:W-:Y:S05]  /*2370*/  BRA.U UP0, `(.L_x_61) ;  /* 0x0000000500507547 */ /* 0x000fea000b800000 */
[----:B------:R-:W-:Y:S02]  /*2380*/  UIMAD.WIDE.U32 UR6, UR4, 0x4, UR8 ;  /* 0x00000004040678a5 */ /* 0x000fe4000f8e0008 */
[----:B------:R-:W-:-:S04]  /*2390*/  UIMAD.WIDE UR14, UR19, 0x4, UR8 ;  /* 0x00000004130e78a5 */ /* 0x000fc8000f8e0208 */
[----:B------:R-:W-:Y:S01]  /*23a0*/  IMAD.U32 R20, RZ, RZ, UR6 ;  /* 0x00000006ff147e24 */ /* 0x000fe2000f8e00ff */
[----:B------:R-:W-:Y:S01]  /*23b0*/  MOV R21, UR7 ;  /* 0x0000000700157c02 */ /* 0x000fe20008000f00 */
[----:B------:R-:W-:Y:S01]  /*23c0*/  UIADD3 UR6, UPT, UPT, -UR16, UR4, URZ ;  /* 0x0000000410067290 */ /* 0x000fe2000fffe1ff */
[----:B------:R-:W-:-:S03]  /*23d0*/  IMAD.U32 R24, RZ, RZ, UR14 ;  /* 0x0000000eff187e24 */ /* 0x000fc6000f8e00ff */
[----:B------:R-:W0:Y:S01]  /*23e0*/  LDG.E.CONSTANT R4, desc[UR12][R20.64] ;  /* 0x0000000c14047981 */ /* 0x000e22000c1e9900 */
[----:B------:R-:W-:Y:S01]  /*23f0*/  UIMAD.WIDE UR6, UR6, 0x4, UR8 ;  /* 0x00000004060678a5 */ /* 0x000fe2000f8e0208 */
[----:B------:R-:W-:-:S05]  /*2400*/  IMAD.U32 R25, RZ, RZ, UR15 ;  /* 0x0000000fff197e24 */ /* 0x000fca000f8e00ff */
[----:B------:R1:W2:Y:S01]  /*2410*/  LDG.E.CONSTANT R18, desc[UR12][R24.64] ;  /* 0x0000000c18127981 */ /* 0x0002a2000c1e9900 */
[----:B------:R-:W-:Y:S02]  /*2420*/  IMAD.U32 R22, RZ, RZ, UR6 ;  /* 0x00000006ff167e24 */ /* 0x000fe4000f8e00ff */
[----:B------:R-:W-:-:S05]  /*2430*/  IMAD.U32 R23, RZ, RZ, UR7 ;  /* 0x00000007ff177e24 */ /* 0x000fca000f8e00ff */
[----:B------:R-:W3:Y:S01]  /*2440*/  LDG.E.CONSTANT R2, desc[UR12][R22.64] ;  /* 0x0000000c16027981 */ /* 0x000ee2000c1e9900 */
[----:B-1----:R-:W-:Y:S01]  /*2450*/  MOV R24, RZ ;  /* 0x000000ff00187202 */ /* 0x002fe20000000f00 */
[----:B0-----:R-:W0:Y:S08]  /*2460*/  F2F.F64.F32 R8, R4 ;  /* 0x0000000400087310 */ /* 0x001e300000201800 */
[----:B--2---:R-:W1:Y:S01]  /*2470*/  F2F.F64.F32 R18, R18 ;  /* 0x0000001200127310 */ /* 0x004e620000201800 */
[----:B0-----:R-:W-:-:S07]  /*2480*/  DADD R28, R28, R8 ;  /* 0x000000001c1c7229 */ /* 0x001fce0000000008 */
[----:B---3--:R-:W0:Y:S01]  /*2490*/  F2F.F64.F32 R2, R2 ;  /* 0x0000000200027310 */ /* 0x008e220000201800 */
[----:B------:R-:W-:Y:S02]  /*24a0*/  DADD R30, R30, R8 ;  /* 0x000000001e1e7229 */ /* 0x000fe40000000008 */
[CC--:B------:R-:W-:Y:S02]  /*24b0*/  DFMA R14, R8.reuse, R8.reuse, R14 ;  /* 0x00000008080e722b */ /* 0x0c0fe4000000000e */
[----:B------:R-:W-:Y:S02]  /*24c0*/  DFMA R16, R8, R8, R16 ;  /* 0x000000080810722b */ /* 0x000fe40000000010 */
[----:B-1----:R-:W-:-:S04]  /*24d0*/  DADD R28, R28, -R18 ;  /* 0x000000001c1c7229 */ /* 0x002fc80000000812 */
[----:B------:R-:W-:Y:S02]  /*24e0*/  DFMA R14, -R18, R18, R14 ;  /* 0x00000012120e722b */ /* 0x000fe4000000010e */
[----:B0-----:R-:W-:Y:S02]  /*24f0*/  DADD R30, R30, -R2 ;  /* 0x000000001e1e7229 */ /* 0x001fe40000000802 */
[----:B------:R-:W-:Y:S02]  /*2500*/  DMUL R20, R28, R12 ;  /* 0x0000000c1c147228 */ /* 0x000fe40000000000 */
[----:B------:R-:W-:-:S04]  /*2510*/  DFMA R16, -R2, R2, R16 ;  /* 0x000000020210722b */ /* 0x000fc80000000110 */
[----:B------:R-:W-:Y:S02]  /*2520*/  DMUL R8, R30, R10 ;  /* 0x0000000a1e087228 */ /* 0x000fe40000000000 */
        /* <DEDUP_REMOVED lines=22> */
[----:B------:R-:W-:Y:S01]  /*2690*/  MOV R8, 0x26c0 ;  /* 0x000026c000087802 */ /* 0x000fe20000000f00 */
[----:B------:R-:W-:-:S07]  /*26a0*/  IMAD.MOV.U32 R23, RZ, RZ, R3 ;  /* 0x000000ffff177224 */ /* 0x000fce00078e0003 */
[----:B-----5:R-:W-:Y:S05]  /*26b0*/  CALL.REL.NOINC `($__internal_4_$__cuda_sm20_div_rn_f64_full) ;  /* 0x0000001000407944 */ /* 0x020fea0003c00000 */
.L_x_63:
        /* <DEDUP_REMOVED lines=17> */
[----:B------:R-:W-:-:S07]  /*27d0*/  MOV R0, 0x27f0 ;  /* 0x000027f000007802 */ /* 0x000fce0000000f00 */
[----:B-----5:R-:W-:Y:S05]  /*27e0*/  CALL.REL.NOINC `($__internal_5_$__cuda_sm20_dsqrt_rn_f64_mediumpath_v1) ;  /* 0x0000001400607944 */ /* 0x020fea0003c00000 */
.L_x_64:
[----:B-----5:R-:W0:Y:S02]  /*27f0*/  F2F.F64.F32 R2, R6 ;  /* 0x0000000600027310 */ /* 0x020e240000201800 */
[----:B0-----:R-:W-:-:S10]  /*2800*/  DMUL R24, R2, R24 ;  /* 0x0000001802187228 */ /* 0x001fd40000000000 */
[----:B------:R0:W1:Y:S02]  /*2810*/  F2F.F32.F64 R24, R24 ;  /* 0x0000001800187310 */ /* 0x0000640000301000 */
.L_x_62:
[----:B------:R-:W2:Y:S01]  /*2820*/  LDCU UR24, c[0x0][0x3a0] ;  /* 0x00007400ff1877ac */ /* 0x000ea20008000800 */
[----:B------:R-:W-:Y:S01]  /*2830*/  FADD R4, -R5, R4 ;  /* 0x0000000405047221 */ /* 0x000fe20000000100 */
[----:B------:R-:W3:Y:S03]  /*2840*/  LDCU.64 UR6, c[0x0][0x3b0] ;  /* 0x00007600ff0677ac */ /* 0x000ee60008000a00 */
[----:B-1----:R-:W-:Y:S01]  /*2850*/  FFMA R5, R4, R24, R5 ;  /* 0x0000001804057223 */ /* 0x002fe20000000005 */
[----:B--2---:R-:W-:-:S04]  /*2860*/  UIMAD UR4, UR18, UR24, UR4 ;  /* 0x00000018120472a4 */ /* 0x004fc8000f8e0204 */
[----:B---3--:R-:W-:-:S06]  /*2870*/  UIMAD.WIDE.U32 UR4, UR4, 0x4, UR6 ;  /* 0x00000004040478a5 */ /* 0x008fcc000f8e0006 */
[----:B------:R-:W-:Y:S01]  /*2880*/  MOV R2, UR4 ;  /* 0x0000000400027c02 */ /* 0x000fe20008000f00 */
[----:B------:R-:W-:Y:S01]  /*2890*/  IMAD.U32 R3, RZ, RZ, UR5 ;  /* 0x00000005ff037e24 */ /* 0x000fe2000f8e00ff */
[----:B------:R-:W-:-:S04]  /*28a0*/  UMOV UR4, UR10 ;  /* 0x0000000a00047c82 */ /* 0x000fc80008000000 */
[----:B------:R1:W-:Y:S02]  /*28b0*/  STG.E desc[UR12][R2.64], R5 ;  /* 0x0000000502007986 */ /* 0x0003e4000c10190c */
.L_x_61:
[----:B------:R-:W-:-:S06]  /*28c0*/  UISETP.NE.AND UP0, UPT, UR10, UR24, UPT ;  /* 0x000000180a00728c */ /* 0x000fcc000bf05270 */
[----:B------:R-:W-:-:S13]  /*28d0*/  PLOP3.LUT P0, PT, PT, PT, UP0, 0x80, 0x8 ;  /* 0x000000000008781c */ /* 0x000fda0003f0f008 */
[----:B------:R-:W-:Y:S05]  /*28e0*/  @!P0 EXIT ;  /* 0x000000000000894d */ /* 0x000fea0003800000 */
[----:B------:R-:W2:Y:S01]  /*28f0*/  LDCU.64 UR10, c[0x0][0x3b0] ;  /* 0x00007600ff0a77ac */ /* 0x000ea20008000a00 */
[----:B------:R-:W3:Y:S01]  /*2900*/  LDCU.64 UR6, c[0x0][0x380] ;  /* 0x00007000ff0677ac */ /* 0x000ee20008000a00 */
[----:B------:R-:W-:Y:S02]  /*2910*/  UIMAD UR5, UR18, UR24, URZ ;  /* 0x00000018120572a4 */ /* 0x000fe4000f8e02ff */
[----:B------:R-:W-:Y:S02]  /*2920*/  UIADD3 UR19, UPT, UPT, UR4, -UR24, URZ ;  /* 0x8000001804137290 */ /* 0x000fe4000fffe0ff */
[----:B------:R-:W-:Y:S02]  /*2930*/  UIADD3 UR15, UP0, UPT, UR4, UR5, URZ ;  /* 0x00000005040f7290 */ /* 0x000fe4000ff1e0ff */
[----:B------:R-:W-:Y:S02]  /*2940*/  UIMAD.WIDE UR20, UR17, 0x4, URZ ;  /* 0x00000004111478a5 */ /* 0x000fe4000f8e02ff */
[----:B------:R-:W-:-:S02]  /*2950*/  UIADD3.X UR8, UPT, UPT, URZ, URZ, URZ, UP0, !UPT ;  /* 0x000000ffff087290 */ /* 0x000fc400087fe4ff */
[----:B--2---:R-:W-:Y:S02]  /*2960*/  ULEA UR14, UP0, UR15, UR10, 0x2 ;  /* 0x0000000a0f0e7291 */ /* 0x004fe4000f8010ff */
[----:B------:R-:W-:Y:S02]  /*2970*/  UIMAD.WIDE UR22, UR16, 0x4, URZ ;  /* 0x00000004101678a5 */ /* 0x000fe4000f8e02ff */
[----:B---3--:R-:W-:Y:S02]  /*2980*/  UIMAD.WIDE.U32 UR6, UR4, 0x4, UR6 ;  /* 0x00000004040678a5 */ /* 0x008fe4000f8e0006 */
[----:B------:R-:W-:Y:S02]  /*2990*/  ULEA.HI.X UR15, UR15, UR11, UR8, 0x2, UP0 ;  /* 0x0000000b0f0f7291 */ /* 0x000fe400080f1408 */
[----:B------:R-:W-:Y:S02]  /*29a0*/  UIADD3 UR10, UP0, UPT, UR6, 0x4, URZ ;  /* 0x00000004060a7890 */ /* 0x000fe4000ff1e0ff */
[----:B------:R-:W-:Y:S01]  /*29b0*/  UIADD3 UR14, UP1, UPT, UR14, 0x4, URZ ;  /* 0x000000040e0e7890 */ /* 0x000fe2000ff3e0ff */
[----:B------:R-:W2:Y:S01]  /*29c0*/  LDCU.64 UR26, c[0x0][0x3b0] ;  /* 0x00007600ff1a77ac */ /* 0x000ea20008000a00 */
[----:B------:R-:W3:Y:S01]  /*29d0*/  LDCU.64 UR28, c[0x0][0x380] ;  /* 0x00007000ff1c77ac */ /* 0x000ee20008000a00 */
[----:B------:R-:W-:-:S02]  /*29e0*/  UIADD3 UR5, UPT, UPT, UR4, UR5, URZ ;  /* 0x0000000504057290 */ /* 0x000fc4000fffe0ff */
[----:B------:R-:W-:Y:S02]  /*29f0*/  UIADD3.X UR11, UPT, UPT, URZ, UR7, URZ, UP0, !UPT ;  /* 0x00000007ff0b7290 */ /* 0x000fe400087fe4ff */
[----:B------:R-:W-:-:S12]  /*2a00*/  UIADD3.X UR15, UPT, UPT, URZ, UR15, URZ, UP1, !UPT ;  /* 0x0000000fff0f7290 */ /* 0x000fd80008ffe4ff */
.L_x_71:
[----:B---3--:R-:W-:Y:S01]  /*2a10*/  UIADD3 UR6, UP0, UPT, -UR20, UR28, URZ ;  /* 0x0000001c14067290 */ /* 0x008fe2000ff1e1ff */
[----:B------:R-:W-:Y:S01]  /*2a20*/  IMAD.U32 R20, RZ, RZ, UR10 ;  /* 0x0000000aff147e24 */ /* 0x000fe2000f8e00ff */
[----:B------:R-:W-:Y:S01]  /*2a30*/  UIADD3 UR8, UP1, UPT, -UR22, UR28, URZ ;  /* 0x0000001c16087290 */ /* 0x000fe2000ff3e1ff */
[----:B------:R-:W-:Y:S01]  /*2a40*/  IMAD.U32 R21, RZ, RZ, UR11 ;  /* 0x0000000bff157e24 */ /* 0x000fe2000f8e00ff */
[----:B------:R-:W-:Y:S02]  /*2a50*/  UIADD3.X UR7, UPT, UPT, ~UR21, UR29, URZ, UP0, !UPT ;  /* 0x0000001d15077290 */ /* 0x000fe400087fe5ff */
[----:B------:R-:W-:Y:S02]  /*2a60*/  UIADD3.X UR9, UPT, UPT, ~UR23, UR29, URZ, UP1, !UPT ;  /* 0x0000001d17097290 */ /* 0x000fe40008ffe5ff */
[----:B------:R-:W-:Y:S01]  /*2a70*/  UIMAD.WIDE UR6, UR4, 0x4, UR6 ;  /* 0x00000004040678a5 */ /* 0x000fe2000f8e0206 */
[----:B------:R-:W3:Y:S01]  /*2a80*/  LDG.E.CONSTANT R4, desc[UR12][R20.64+-0x4] ;  /* 0xfffffc0c14047981 */ /* 0x000ee2000c1e9900 */
[----:B------:R-:W-:-:S04]  /*2a90*/  UIMAD.WIDE UR8, UR4, 0x4, UR8 ;  /* 0x00000004040878a5 */ /* 0x000fc8000f8e0208 */
[----:B------:R-:W-:Y:S01]  /*2aa0*/  IMAD.U32 R22, RZ, RZ, UR6 ;  /* 0x00000006ff167e24 */ /* 0x000fe2000f8e00ff */
[----:B------:R-:W-:Y:S01]  /*2ab0*/  MOV R23, UR7 ;  /* 0x0000000700177c02 */ /* 0x000fe20008000f00 */
[----:B------:R-:W-:Y:S02]  /*2ac0*/  IMAD.U32 R24, RZ, RZ, UR8 ;  /* 0x00000008ff187e24 */ /* 0x000fe4000f8e00ff */
[----:B0-----:R-:W-:Y:S02]  /*2ad0*/  IMAD.U32 R25, RZ, RZ, UR9 ;  /* 0x00000009ff197e24 */ /* 0x001fe4000f8e00ff */
[----:B----4-:R-:W4:Y:S04]  /*2ae0*/  LDG.E.CONSTANT R0, desc[UR12][R22.64] ;  /* 0x0000000c16007981 */ /* 0x010f28000c1e9900 */
[----:B-1----:R-:W2:Y:S01]  /*2af0*/  LDG.E.CONSTANT R2, desc[UR12][R24.64] ;  /* 0x0000000c18027981 */ /* 0x002ea2000c1e9900 */
[----:B---3--:R-:W0:Y:S08]  /*2b00*/  F2F.F64.F32 R18, R4 ;  /* 0x0000000400127310 */ /* 0x008e300000201800 */
[----:B----4-:R1:W3:Y:S01]  /*2b10*/  F2F.F64.F32 R8, R0 ;  /* 0x0000000000087310 */ /* 0x0102e20000201800 */
[----:B0-----:R-:W-:-:S02]  /*2b20*/  DADD R28, R18, R28 ;  /* 0x00000000121c7229 */ /* 0x001fc4000000001c */
[----:B------:R-:W-:-:S05]  /*2b30*/  DADD R30, R18, R30 ;  /* 0x00000000121e7229 */ /* 0x000fca000000001e */
[----:B--2---:R-:W0:Y:S01]  /*2b40*/  F2F.F64.F32 R2, R2 ;  /* 0x0000000200027310 */ /* 0x004e220000201800 */
[CC--:B------:R-:W-:Y:S01]  /*2b50*/  DFMA R20, R18.reuse, R18.reuse, R14 ;  /* 0x000000121214722b */ /* 0x0c0fe2000000000e */
[----:B-1----:R-:W-:Y:S01]  /*2b60*/  IMAD.MOV.U32 R0, RZ, RZ, RZ ;  /* 0x000000ffff007224 */ /* 0x002fe200078e00ff */
[----:B------:R-:W-:Y:S02]  /*2b70*/  DFMA R14, R18, R18, R16 ;  /* 0x00000012120e722b */ /* 0x000fe40000000010 */
[----:B---3--:R-:W-:-:S04]  /*2b80*/  DADD R28, R28, -R8 ;  /* 0x000000001c1c7229 */ /* 0x008fc80000000808 */
        /* <DEDUP_REMOVED lines=26> */
[----:B------:R-:W-:Y:S01]  /*2d30*/  MOV R22, R2 ;  /* 0x0000000200167202 */ /* 0x000fe20000000f00 */
[----:B------:R-:W-:Y:S01]  /*2d40*/  IMAD.MOV.U32 R23, RZ, RZ, R3 ;  /* 0x000000ffff177224 */ /* 0x000fe200078e0003 */
[----:B------:R-:W-:-:S07]  /*2d50*/  MOV R8, 0x2d70 ;  /* 0x00002d7000087802 */ /* 0x000fce0000000f00 */
[----:B-----5:R-:W-:Y:S05]  /*2d60*/  CALL.REL.NOINC `($__internal_4_$__cuda_sm20_div_rn_f64_full) ;  /* 0x0000000800947944 */ /* 0x020fea0003c00000 */
.L_x_66:
[----:B------:R-:W0:Y:S01]  /*2d70*/  MUFU.RSQ64H R3, R23 ;  /* 0x0000001700037308 */ /* 0x000e220000001c00 */
[----:B------:R-:W-:Y:S02]  /*2d80*/  VIADD R2, R23, 0xfcb00000 ;  /* 0xfcb0000017027836 */ /* 0x000fe40000000000 */
[----:B------:R-:W-:Y:S02]  /*2d90*/  IMAD.MOV.U32 R18, RZ, RZ, 0x0 ;  /* 0x00000000ff127424 */ /* 0x000fe400078e00ff */
[----:B------:R-:W-:Y:S01]  /*2da0*/  IMAD.MOV.U32 R19, RZ, RZ, 0x3fd80000 ;  /* 0x3fd80000ff137424 */ /* 0x000fe200078e00ff */
        /* <DEDUP_REMOVED lines=13> */
[----:B------:R-:W-:-:S07]  /*2e80*/  MOV R0, 0x2ea0 ;  /* 0x00002ea000007802 */ /* 0x000fce0000000f00 */
[----:B-----5:R-:W-:Y:S05]  /*2e90*/  CALL.REL.NOINC `($__internal_5_$__cuda_sm20_dsqrt_rn_f64_mediumpath_v1) ;  /* 0x0000000c00b47944 */ /* 0x020fea0003c00000 */
.L_x_67:
[----:B-----5:R-:W0:Y:S02]  /*2ea0*/  F2F.F64.F32 R2, R6 ;  /* 0x0000000600027310 */ /* 0x020e240000201800 */
[----:B0-----:R-:W-:-:S06]  /*2eb0*/  DMUL R24, R2, R24 ;  /* 0x0000001802187228 */ /* 0x001fcc0000000000 */
[----:B------:R0:W1:Y:S05]  /*2ec0*/  F2F.F32.F64 R0, R24 ;  /* 0x0000001800007310 */ /* 0x00006a0000301000 */
.L_x_65:
[----:B------:R-:W-:Y:S01]  /*2ed0*/  UIMAD.WIDE UR20, UR17, 0x4, URZ ;  /* 0x00000004111478a5 */ /* 0x000fe2000f8e02ff */
[----:B------:R-:W-:Y:S01]  /*2ee0*/  IMAD.U32 R3, RZ, RZ, UR11 ;  /* 0x0000000bff037e24 */ /* 0x000fe2000f8e00ff */
[----:B------:R-:W-:Y:S01]  /*2ef0*/  UIMAD.WIDE UR22, UR16, 0x4, URZ ;  /* 0x00000004101678a5 */ /* 0x000fe2000f8e02ff */
[----:B------:R-:W-:Y:S01]  /*2f00*/  IMAD.U32 R2, RZ, RZ, UR10 ;  /* 0x0000000aff027e24 */ /* 0x000fe2000f8e00ff */
[----:B------:R-:W-:-:S04]  /*2f10*/  UIADD3 UR8, UP0, UPT, -UR20, UR28, URZ ;  /* 0x0000001c14087290 */ /* 0x000fc8000ff1e1ff */
[----:B------:R-:W-:Y:S01]  /*2f20*/  UIADD3.X UR9, UPT, UPT, ~UR21, UR29, URZ, UP0, !UPT ;  /* 0x0000001d15097290 */ /* 0x000fe200087fe5ff */
[----:B------:R-:W2:Y:S01]  /*2f30*/  LDG.E.CONSTANT R3, desc[UR12][R2.64] ;  /* 0x0000000c02037981 */ /* 0x000ea2000c1e9900 */
[----:B------:R-:W-:Y:S02]  /*2f40*/  UIADD3 UR6, UP0, UPT, -UR22, UR28, URZ ;  /* 0x0000001c16067290 */ /* 0x000fe4000ff1e1ff */
[----:B------:R-:W-:Y:S02]  /*2f50*/  UIMAD.WIDE UR8, UR4, 0x4, UR8 ;  /* 0x00000004040878a5 */ /* 0x000fe4000f8e0208 */
[----:B------:R-:W-:-:S04]  /*2f60*/  UIADD3.X UR7, UPT, UPT, ~UR23, UR29, URZ, UP0, !UPT ;  /* 0x0000001d17077290 */ /* 0x000fc800087fe5ff */
[----:B------:R-:W-:Y:S01]  /*2f70*/  MOV R26, UR8 ;  /* 0x00000008001a7c02 */ /* 0x000fe20008000f00 */
[----:B------:R-:W-:Y:S01]  /*2f80*/  UIMAD.WIDE UR6, UR4, 0x4, UR6 ;  /* 0x00000004040678a5 */ /* 0x000fe2000f8e0206 */
[----:B------:R-:W-:-:S05]  /*2f90*/  IMAD.U32 R27, RZ, RZ, UR9 ;  /* 0x00000009ff1b7e24 */ /* 0x000fca000f8e00ff */
[----:B------:R-:W3:Y:S01]  /*2fa0*/  LDG.E.CONSTANT R26, desc[UR12][R26.64+0x4] ;  /* 0x0000040c1a1a7981 */ /* 0x000ee2000c1e9900 */
[----:B0-----:R-:W-:Y:S02]  /*2fb0*/  IMAD.U32 R24, RZ, RZ, UR6 ;  /* 0x00000006ff187e24 */ /* 0x001fe4000f8e00ff */
[----:B------:R-:W-:-:S05]  /*2fc0*/  IMAD.U32 R25, RZ, RZ, UR7 ;  /* 0x00000007ff197e24 */ /* 0x000fca000f8e00ff */
[----:B------:R-:W4:Y:S01]  /*2fd0*/  LDG.E.CONSTANT R8, desc[UR12][R24.64+0x4] ;  /* 0x0000040c18087981 */ /* 0x000f22000c1e9900 */
[----:B------:R-:W-:Y:S01]  /*2fe0*/  UIMAD.WIDE.U32 UR6, UR5, 0x4, UR26 ;  /* 0x00000004050678a5 */ /* 0x000fe2000f8e001a */
[----:B------:R-:W-:-:S04]  /*2ff0*/  FADD R4, R4, -R5 ;  /* 0x8000000504047221 */ /* 0x000fc80000000000 */
[----:B-1----:R-:W-:Y:S01]  /*3000*/  FFMA R4, R4, R0, R5 ;  /* 0x0000000004047223 */ /* 0x002fe20000000005 */
[----:B------:R-:W-:Y:S01]  /*3010*/  IMAD.MOV.U32 R5, RZ, RZ, RZ ;  /* 0x000000ffff057224 */ /* 0x000fe200078e00ff */
[----:B--2---:R-:W0:Y:S08]  /*3020*/  F2F.F64.F32 R20, R3 ;  /* 0x0000000300147310 */ /* 0x004e300000201800 */
[----:B---3--:R-:W1:Y:S01]  /*3030*/  F2F.F64.F32 R18, R26 ;  /* 0x0000001a00127310 */ /* 0x008e620000201800 */
[----:B0-----:R-:W-:-:S07]  /*3040*/  DADD R28, R28, R20 ;  /* 0x000000001c1c7229 */ /* 0x001fce0000000014 */
[----:B----4-:R-:W0:Y:S01]  /*3050*/  F2F.F64.F32 R8, R8 ;  /* 0x0000000800087310 */ /* 0x010e220000201800 */
[----:B------:R-:W-:Y:S02]  /*3060*/  DADD R30, R30, R20 ;  /* 0x000000001e1e7229 */ /* 0x000fe40000000014 */
[----:B-1----:R-:W-:Y:S02]  /*3070*/  DADD R28, R28, -R18 ;  /* 0x000000001c1c7229 */ /* 0x002fe40000000812 */
[----:B------:R-:W-:-:S04]  /*3080*/  DFMA R22, R20, R20, R16 ;  /* 0x000000141416722b */ /* 0x000fc80000000010 */
[----:B0-----:R-:W-:Y:S02]  /*3090*/  DADD R30, R30, -R8 ;  /* 0x000000001e1e7229 */ /* 0x001fe40000000808 */
[----:B------:R-:W-:Y:S02]  /*30a0*/  DMUL R16, R28, R12 ;  /* 0x0000000c1c107228 */ /* 0x000fe40000000000 */
[----:B------:R-:W-:Y:S02]  /*30b0*/  DFMA R20, R20, R20, R14 ;  /* 0x000000141414722b */ /* 0x000fe4000000000e */
[----:B------:R-:W-:Y:S02]  /*30c0*/  DFMA R14, -R18, R18, R22 ;  /* 0x00000012120e722b */ /* 0x000fe40000000116 */
[----:B------:R-:W-:Y:S02]  /*30d0*/  DMUL R18, R30, R10 ;  /* 0x0000000a1e127228 */ /* 0x000fe40000000000 */
[----:B------:R-:W-:-:S02]  /*30e0*/  DMUL R22, R16, R16 ;  /* 0x0000001010167228 */ /* 0x000fc40000000000 */
[----:B------:R-:W-:-:S04]  /*30f0*/  DFMA R16, -R8, R8, R20 ;  /* 0x000000080810722b */ /* 0x000fc80000000114 */
[----:B------:R-:W-:Y:S02]  /*3100*/  DMUL R20, R18, R18 ;  /* 0x0000001212147228 */ /* 0x000fe40000000000 */
[----:B------:R-:W-:Y:S01]  /*3110*/  DFMA R22, R14, R12, -R22 ;  /* 0x0000000c0e16722b */ /* 0x000fe20000000816 */
[----:B------:R-:W-:Y:S01]  /*3120*/  IMAD.U32 R8, RZ, RZ, UR6 ;  /* 0x00000006ff087e24 */ /* 0x000fe2000f8e00ff */
[----:B------:R-:W-:-:S04]  /*3130*/  MOV R9, UR7 ;  /* 0x0000000700097c02 */ /* 0x000fc80008000f00 */
[----:B------:R-:W-:Y:S02]  /*3140*/  DFMA R20, R16, R10, -R20 ;  /* 0x0000000a1014722b */ /* 0x000fe40000000814 */
[----:B------:R-:W-:Y:S01]  /*3150*/  DSETP.GT.AND P0, PT, R22, RZ, PT ;  /* 0x000000ff1600722a */ /* 0x000fe20003f04000 */
[----:B------:R0:W-:Y:S05]  /*3160*/  STG.E desc[UR12][R8.64], R4 ;  /* 0x0000000408007986 */ /* 0x0001ea000c10190c */
[----:B------:R-:W-:-:S14]  /*3170*/  DSETP.LEU.OR P0, PT, R20, RZ, !P0 ;  /* 0x000000ff1400722a */ /* 0x000fdc000470b400 */
[----:B0-----:R-:W-:Y:S05]  /*3180*/  @P0 BRA `(.L_x_68) ;  /* 0x0000000000b80947 */ /* 0x001fea0003800000 */
[----:B------:R-:W0:Y:S01]  /*3190*/  MUFU.RCP64H R9, R21 ;  /* 0x0000001500097308 */ /* 0x000e220000001800 */
[----:B------:R-:W-:Y:S01]  /*31a0*/  IMAD.MOV.U32 R8, RZ, RZ, 0x1 ;  /* 0x00000001ff087424 */ /* 0x000fe200078e00ff */
[----:B------:R-:W-:-:S05]  /*31b0*/  DMUL R22, R28, R12 ;  /* 0x0000000c1c167228 */ /* 0x000fca0000000000 */
[----:B0-----:R-:W-:-:S08]  /*31c0*/  DFMA R18, -R20, R8, 1 ;  /* 0x3ff000001412742b */ /* 0x001fd00000000108 */
[----:B------:R-:W-:-:S08]  /*31d0*/  DFMA R18, R18, R18, R18 ;  /* 0x000000121212722b */ /* 0x000fd00000000012 */
[----:B------:R-:W-:Y:S02]  /*31e0*/  DFMA R18, R8, R18, R8 ;  /* 0x000000120812722b */ /* 0x000fe40000000008 */
[----:B------:R-:W-:-:S06]  /*31f0*/  DMUL R8, R22, R22 ;  /* 0x0000001616087228 */ /* 0x000fcc0000000000 */
[----:B------:R-:W-:Y:S02]  /*3200*/  DFMA R22, -R20, R18, 1 ;  /* 0x3ff000001416742b */ /* 0x000fe40000000112 */
[----:B------:R-:W-:-:S06]  /*3210*/  DFMA R8, R14, R12, -R8 ;  /* 0x0000000c0e08722b */ /* 0x000fcc0000000808 */
[----:B------:R-:W-:-:S04]  /*3220*/  DFMA R22, R18, R22, R18 ;  /* 0x000000161216722b */ /* 0x000fc80000000012 */
[----:B------:R-:W-:-:S04]  /*3230*/  FSETP.GEU.AND P1, PT, |R9|, 6.5827683646048100446e-37, PT ;  /* 0x036000000900780b */ /* 0x000fc80003f2e200 */
        /* <DEDUP_REMOVED lines=10> */
.L_x_69:
[----:B------:R-:W0:Y:S01]  /*32e0*/  MUFU.RSQ64H R25, R23 ;  /* 0x0000001700197308 */ /* 0x000e220000001c00 */
[----:B------:R-:W-:Y:S01]  /*32f0*/  IADD3 R24, PT, PT, R23, -0x3500000, RZ ;  /* 0xfcb0000017187810 */ /* 0x000fe20007ffe0ff */
[----:B------:R-:W-:Y:S02]  /*3300*/  IMAD.MOV.U32 R18, RZ, RZ, 0x0 ;  /* 0x00000000ff127424 */ /* 0x000fe400078e00ff */
[----:B------:R-:W-:Y:S01]  /*3310*/  IMAD.MOV.U32 R19, RZ, RZ, 0x3fd80000 ;  /* 0x3fd80000ff137424 */ /* 0x000fe200078e00ff */
[----:B------:R-:W-:Y:S02]  /*3320*/  ISETP.GE.U32.AND P0, PT, R24, 0x7ca00000, PT ;  /* 0x7ca000001800780c */ /* 0x000fe40003f06070 */
        /* <DEDUP_REMOVED lines=11> */
[----:B------:R-:W-:Y:S01]  /*33e0*/  MOV R18, R32 ;  /* 0x0000002000127202 */ /* 0x000fe20000000f00 */
[----:B------:R-:W-:Y:S01]  /*33f0*/  IMAD.MOV.U32 R2, RZ, RZ, R24 ;  /* 0x000000ffff027224 */ /* 0x000fe200078e0018 */
[----:B------:R-:W-:-:S07]  /*3400*/  MOV R0, 0x3420 ;  /* 0x0000342000007802 */ /* 0x000fce0000000f00 */
[----:B-----5:R-:W-:Y:S05]  /*3410*/  CALL.REL.NOINC `($__internal_5_$__cuda_sm20_dsqrt_rn_f64_mediumpath_v1) ;  /* 0x0000000800547944 */ /* 0x020fea0003c00000 */
[----:B------:R-:W-:Y:S02]  /*3420*/  IMAD.MOV.U32 R26, RZ, RZ, R24 ;  /* 0x000000ffff1a7224 */ /* 0x000fe400078e0018 */
[----:B------:R-:W-:-:S07]  /*3430*/  IMAD.MOV.U32 R27, RZ, RZ, R25 ;  /* 0x000000ffff1b7224 */ /* 0x000fce00078e0019 */
.L_x_70:
[----:B-----5:R-:W0:Y:S02]  /*3440*/  F2F.F64.F32 R8, R6 ;  /* 0x0000000600087310 */ /* 0x020e240000201800 */
[----:B0-----:R-:W-:-:S06]  /*3450*/  DMUL R26, R8, R26 ;  /* 0x0000001a081a7228 */ /* 0x001fcc0000000000 */
[----:B------:R0:W1:Y:S05]  /*3460*/  F2F.F32.F64 R5, R26 ;  /* 0x0000001a00057310 */ /* 0x00006a0000301000 */
.L_x_68:
[----:B------:R-:W-:Y:S01]  /*3470*/  FADD R7, -R4, R3 ;  /* 0x0000000304077221 */ /* 0x000fe20000000100 */
[----:B------:R-:W-:Y:S01]  /*3480*/  IMAD.U32 R2, RZ, RZ, UR14 ;  /* 0x0000000eff027e24 */ /* 0x000fe2000f8e00ff */
[----:B------:R-:W-:Y:S01]  /*3490*/  MOV R3, UR15 ;  /* 0x0000000f00037c02 */ /* 0x000fe20008000f00 */
[----:B------:R-:W-:Y:S01]  /*34a0*/  UIADD3 UR10, UP0, UPT, UR10, 0x8, URZ ;  /* 0x000000080a0a7890 */ /* 0x000fe2000ff1e0ff */
[----:B-1----:R-:W-:Y:S01]  /*34b0*/  FFMA R5, R7, R5, R4 ;  /* 0x0000000507057223 */ /* 0x002fe20000000004 */
[----:B------:R-:W-:Y:S02]  /*34c0*/  UIADD3 UR19, UPT, UPT, UR19, 0x2, URZ ;  /* 0x0000000213137890 */ /* 0x000fe4000fffe0ff */
[----:B------:R-:W-:Y:S02]  /*34d0*/  UIADD3.X UR11, UPT, UPT, URZ, UR11, URZ, UP0, !UPT ;  /* 0x0000000bff0b7290 */ /* 0x000fe400087fe4ff */
[----:B------:R4:W-:Y:S01]  /*34e0*/  STG.E desc[UR12][R2.64], R5 ;  /* 0x0000000502007986 */ /* 0x0009e2000c10190c */
[----:B------:R-:W-:-:S02]  /*34f0*/  UISETP.NE.AND UP0, UPT, UR19, URZ, UPT ;  /* 0x000000ff1300728c */ /* 0x000fc4000bf05270 */
[----:B------:R-:W-:Y:S02]  /*3500*/  UIADD3 UR14, UP1, UPT, UR14, 0x8, URZ ;  /* 0x000000080e0e7890 */ /* 0x000fe4000ff3e0ff */
[----:B------:R-:W-:Y:S02]  /*3510*/  UIADD3 UR4, UPT, UPT, UR4, 0x2, URZ ;  /* 0x0000000204047890 */ /* 0x000fe4000fffe0ff */
[----:B------:R-:W-:Y:S02]  /*3520*/  UIADD3 UR5, UPT, UPT, UR5, 0x2, URZ ;  /* 0x0000000205057890 */ /* 0x000fe4000fffe0ff */
[----:B------:R-:W-:Y:S01]  /*3530*/  UIADD3.X UR15, UPT, UPT, URZ, UR15, URZ, UP1, !UPT ;  /* 0x0000000fff0f7290 */ /* 0x000fe20008ffe4ff */
[----:B------:R-:W-:Y:S11]  /*3540*/  BRA.U UP0, `(.L_x_71) ;  /* 0xfffffff500307547 */ /* 0x000ff6000b83ffff */
[----:B------:R-:W-:Y:S05]  /*3550*/  EXIT ;  /* 0x000000000000794d */ /* 0x000fea0003800000 */
        .weak           $__internal_3_$__cuda_sm20_dblrcp_rn_slowpath_v3
        .type           $__internal_3_$__cuda_sm20_dblrcp_rn_slowpath_v3,@function
        .size           $__internal_3_$__cuda_sm20_dblrcp_rn_slowpath_v3,($__internal_4_$__cuda_sm20_div_rn_f64_full - $__internal_3_$__cuda_sm20_dblrcp_rn_slowpath_v3)
$__internal_3_$__cuda_sm20_dblrcp_rn_slowpath_v3:
[----:B------:R-:W-:-:S14]  /*3560*/  DSETP.GTU.AND P0, PT, |R4|, +INF , PT ;  /* 0x7ff000000400742a */ /* 0x000fdc0003f0c200 */
[----:B------:R-:W-:Y:S05]  /*3570*/  @P0 BRA `(.L_x_72) ;  /* 0x00000000007c0947 */ /* 0x000fea0003800000 */
[----:B------:R-:W-:-:S05]  /*3580*/  LOP3.LUT R7, R5, 0x7fffffff, RZ, 0xc0, !PT ;  /* 0x7fffffff05077812 */ /* 0x000fca00078ec0ff */
[----:B------:R-:W-:-:S05]  /*3590*/  VIADD R2, R7, 0xffffffff ;  /* 0xffffffff07027836 */ /* 0x000fca0000000000 */
[----:B------:R-:W-:-:S13]  /*35a0*/  ISETP.GE.U32.AND P0, PT, R2, 0x7fefffff, PT ;  /* 0x7fefffff0200780c */ /* 0x000fda0003f06070 */
[----:B------:R-:W-:Y:S01]  /*35b0*/  @P0 LOP3.LUT R9, R5, 0x7ff00000, RZ, 0x3c, !PT ;  /* 0x7ff0000005090812 */ /* 0x000fe200078e3cff */
[----:B------:R-:W-:Y:S01]  /*35c0*/  @P0 IMAD.MOV.U32 R8, RZ, RZ, RZ ;  /* 0x000000ffff080224 */ /* 0x000fe200078e00ff */
[----:B------:R-:W-:Y:S06]  /*35d0*/  @P0 BRA `(.L_x_73) ;  /* 0x00000000006c0947 */ /* 0x000fec0003800000 */
[----:B------:R-:W-:-:S13]  /*35e0*/  ISETP.GE.U32.AND P0, PT, R7, 0x1000001, PT ;  /* 0x010000010700780c */ /* 0x000fda0003f06070 */
[----:B------:R-:W-:Y:S05]  /*35f0*/  @!P0 BRA `(.L_x_74) ;  /* 0x0000000000348947 */ /* 0x000fea0003800000 */
[----:B------:R-:W-:Y:S02]  /*3600*/  VIADD R9, R5, 0xc0200000 ;  /* 0xc020000005097836 */ /* 0x000fe40000000000 */
[----:B------:R-:W-:Y:S02]  /*3610*/  IMAD.MOV.U32 R8, RZ, RZ, R4 ;  /* 0x000000ffff087224 */ /* 0x000fe400078e0004 */
[----:B------:R-:W0:Y:S04]  /*3620*/  MUFU.RCP64H R11, R9 ;  /* 0x00000009000b7308 */ /* 0x000e280000001800 */
        /* <DEDUP_REMOVED lines=10> */
.L_x_74:
[----:B------:R-:W-:Y:S01]  /*36d0*/  DMUL R4, R4, 8.11296384146066816958e+31 ;  /* 0x4690000004047828 */ /* 0x000fe20000000000 */
[----:B------:R-:W-:-:S05]  /*36e0*/  MOV R8, R10 ;  /* 0x0000000a00087202 */ /* 0x000fca0000000f00 */
        /* <DEDUP_REMOVED lines=8> */
.L_x_72:
[----:B------:R-:W-:Y:S01]  /*3770*/  LOP3.LUT R9, R5, 0x80000, RZ, 0xfc, !PT ;  /* 0x0008000005097812 */ /* 0x000fe200078efcff */
[----:B------:R-:W-:-:S07]  /*3780*/  IMAD.MOV.U32 R8, RZ, RZ, R4 ;  /* 0x000000ffff087224 */ /* 0x000fce00078e0004 */
.L_x_73:
[----:B------:R-:W-:Y:S02]  /*3790*/  IMAD.MOV.U32 R4, RZ, RZ, R0 ;  /* 0x000000ffff047224 */ /* 0x000fe400078e0000 */
[----:B------:R-:W-:-:S04]  /*37a0*/  IMAD.MOV.U32 R5, RZ, RZ, 0x0 ;  /* 0x00000000ff057424 */ /* 0x000fc800078e00ff */
[----:B------:R-:W-:Y:S05]  /*37b0*/  RET.REL.NODEC R4 `(vidya_batch_f32) ;  /* 0xffffffc804107950 */ /* 0x000fea0003c3ffff */
        .weak           $__internal_4_$__cuda_sm20_div_rn_f64_full
        .type           $__internal_4_$__cuda_sm20_div_rn_f64_full,@function
        .size           $__internal_4_$__cuda_sm20_div_rn_f64_full,($__internal_5_$__cuda_sm20_dsqrt_rn_f64_mediumpath_v1 - $__internal_4_$__cuda_sm20_div_rn_f64_full)
$__internal_4_$__cuda_sm20_div_rn_f64_full:
[C---:B------:R-:W-:Y:S01]  /*37c0*/  FSETP.GEU.AND P0, PT, |R21|.reuse, 1.469367938527859385e-39, PT ;  /* 0x001000001500780b */ /* 0x040fe20003f0e200 */
[----:B------:R-:W-:Y:S01]  /*37d0*/  IMAD.MOV.U32 R0, RZ, RZ, 0x1ca00000 ;  /* 0x1ca00000ff007424 */ /* 0x000fe200078e00ff */
[C---:B------:R-:W-:Y:S02]  /*37e0*/  LOP3.LUT R18, R21.reuse, 0x800fffff, RZ, 0xc0, !PT ;  /* 0x800fffff15127812 */ /* 0x040fe400078ec0ff */
[----:B------:R-:W-:Y:S02]  /*37f0*/  MOV R24, 0x1 ;  /* 0x0000000100187802 */ /* 0x000fe40000000f00 */
[----:B------:R-:W-:Y:S01]  /*3800*/  LOP3.LUT R19, R18, 0x3ff00000, RZ, 0xfc, !PT ;  /* 0x3ff0000012137812 */ /* 0x000fe200078efcff */
[----:B------:R-:W-:Y:S01]  /*3810*/  IMAD.MOV.U32 R18, RZ, RZ, R20 ;  /* 0x000000ffff127224 */ /* 0x000fe200078e0014 */
[----:B------:R-:W-:Y:S02]  /*3820*/  LOP3.LUT R2, R21, 0x7ff00000, RZ, 0xc0, !PT ;  /* 0x7ff0000015027812 */ /* 0x000fe400078ec0ff */
[----:B------:R-:W-:-:S03]  /*3830*/  LOP3.LUT R7, R23, 0x7ff00000, RZ, 0xc0, !PT ;  /* 0x7ff0000017077812 */ /* 0x000fc600078ec0ff */
[----:B------:R-:W-:Y:S01]  /*3840*/  @!P0 DMUL R18, R20, 8.98846567431157953865e+307 ;  /* 0x7fe0000014128828 */ /* 0x000fe20000000000 */
[----:B------:R-:W-:-:S05]  /*3850*/  ISETP.GE.U32.AND P1, PT, R7, R2, PT ;  /* 0x000000020700720c */ /* 0x000fca0003f26070 */
[----:B------:R-:W0:Y:S02]  /*3860*/  MUFU.RCP64H R25, R19 ;  /* 0x0000001300197308 */ /* 0x000e240000001800 */
[----:B0-----:R-:W-:-:S08]  /*3870*/  DFMA R32, R24, -R18, 1 ;  /* 0x3ff000001820742b */ /* 0x001fd00000000812 */
[----:B------:R-:W-:-:S08]  /*3880*/  DFMA R32, R32, R32, R32 ;  /* 0x000000202020722b */ /* 0x000fd00000000020 */
[----:B------:R-:W-:Y:S01]  /*3890*/  DFMA R32, R24, R32, R24 ;  /* 0x000000201820722b */ /* 0x000fe20000000018 */
[----:B------:R-:W-:Y:S01]  /*38a0*/  SEL R25, R0, 0x63400000, !P1 ;  /* 0x6340000000197807 */ /* 0x000fe20004800000 */
[----:B------:R-:W-:Y:S01]  /*38b0*/  IMAD.MOV.U32 R24, RZ, RZ, R22 ;  /* 0x000000ffff187224 */ /* 0x000fe200078e0016 */
[----:B------:R-:W-:Y:S02]  /*38c0*/  FSETP.GEU.AND P1, PT, |R23|, 1.469367938527859385e-39, PT ;  /* 0x001000001700780b */ /* 0x000fe40003f2e200 */
[----:B------:R-:W-:-:S03]  /*38d0*/  LOP3.LUT R25, R25, 0x800fffff, R23, 0xf8, !PT ;  /* 0x800fffff19197812 */ /* 0x000fc600078ef817 */
[----:B------:R-:W-:-:S08]  /*38e0*/  DFMA R26, R32, -R18, 1 ;  /* 0x3ff00000201a742b */ /* 0x000fd00000000812 */
[----:B------:R-:W-:Y:S01]  /*38f0*/  DFMA R26, R32, R26, R32 ;  /* 0x0000001a201a722b */ /* 0x000fe20000000020 */
[----:B------:R-:W-:Y:S10]  /*3900*/  @P1 BRA `(.L_x_75) ;  /* 0x0000000000201947 */ /* 0x000ff40003800000 */
[----:B------:R-:W-:-:S04]  /*3910*/  LOP3.LUT R32, R21, 0x7ff00000, RZ, 0xc0, !PT ;  /* 0x7ff0000015207812 */ /* 0x000fc800078ec0ff */
[----:B------:R-:W-:Y:S01]  /*3920*/  ISETP.GE.U32.AND P1, PT, R7, R32, PT ;  /* 0x000000200700720c */ /* 0x000fe20003f26070 */
[----:B------:R-:W-:-:S03]  /*3930*/  IMAD.MOV.U32 R32, RZ, RZ, RZ ;  /* 0x000000ffff207224 */ /* 0x000fc600078e00ff */
[----:B------:R-:W-:-:S04]  /*3940*/  SEL R7, R0, 0x63400000, !P1 ;  /* 0x6340000000077807 */ /* 0x000fc80004800000 */
[----:B------:R-:W-:-:S04]  /*3950*/  LOP3.LUT R7, R7, 0x80000000, R23, 0xf8, !PT ;  /* 0x8000000007077812 */ /* 0x000fc800078ef817 */
[----:B------:R-:W-:-:S06]  /*3960*/  LOP3.LUT R33, R7, 0x100000, RZ, 0xfc, !PT ;  /* 0x0010000007217812 */ /* 0x000fcc00078efcff */
[----:B------:R-:W-:-:S10]  /*3970*/  DFMA R24, R24, 2, -R32 ;  /* 0x400000001818782b */ /* 0x000fd40000000820 */
[----:B------:R-:W-:-:S07]  /*3980*/  LOP3.LUT R7, R25, 0x7ff00000, RZ, 0xc0, !PT ;  /* 0x7ff0000019077812 */ /* 0x000fce00078ec0ff */
.L_x_75:
        /* <DEDUP_REMOVED lines=9> */
[----:B------:R-:W-:Y:S02]  /*3a20*/  LOP3.LUT R22, R23, 0x7ff00000, RZ, 0xc0, !PT ;  /* 0x7ff0000017167812 */ /* 0x000fe400078ec0ff */
[----:B------:R-:W-:-:S04]  /*3a30*/  LOP3.LUT R7, R21, 0x7ff00000, RZ, 0xc0, !PT ;  /* 0x7ff0000015077812 */ /* 0x000fc800078ec0ff */
[CC--:B------:R-:W-:Y:S02]  /*3a40*/  VIADDMNMX R2, R22.reuse, -R7.reuse, 0xb9600000, !PT ;  /* 0xb960000016027446 */ /* 0x0c0fe40007800907 */
[----:B------:R-:W-:Y:S01]  /*3a50*/  ISETP.GE.U32.AND P0, PT, R22, R7, PT ;  /* 0x000000071600720c */ /* 0x000fe20003f06070 */
[----:B------:R-:W-:Y:S01]  /*3a60*/  IMAD.MOV.U32 R22, RZ, RZ, RZ ;  /* 0x000000ffff167224 */ /* 0x000fe200078e00ff */
[----:B------:R-:W-:Y:S02]  /*3a70*/  VIMNMX R2, PT, PT, R2, 0x46a00000, PT ;  /* 0x46a0000002027848 */ /* 0x000fe40003fe0100 */
[----:B------:R-:W-:-:S05]  /*3a80*/  SEL R7, R0, 0x63400000, !P0 ;  /* 0x6340000000077807 */ /* 0x000fca0004000000 */
[----:B------:R-:W-:-:S04]  /*3a90*/  IMAD.IADD R2, R2, 0x1, -R7 ;  /* 0x0000000102027824 */ /* 0x000fc800078e0a07 */
[----:B------:R-:W-:-:S06]  /*3aa0*/  VIADD R23, R2, 0x7fe00000 ;  /* 0x7fe0000002177836 */ /* 0x000fcc0000000000 */
[----:B------:R-:W-:-:S10]  /*3ab0*/  DMUL R32, R26, R22 ;  /* 0x000000161a207228 */ /* 0x000fd40000000000 */
[----:B------:R-:W-:-:S13]  /*3ac0*/  FSETP.GTU.AND P0, PT, |R33|, 1.469367938527859385e-39, PT ;  /* 0x001000002100780b */ /* 0x000fda0003f0c200 */
[----:B------:R-:W-:Y:S05]  /*3ad0*/  @P0 BRA `(.L_x_77) ;  /* 0x0000000000940947 */ /* 0x000fea0003800000 */
[----:B------:R-:W-:Y:S01]  /*3ae0*/  DFMA R18, R26, -R18, R24 ;  /* 0x800000121a12722b */ /* 0x000fe20000000018 */
[----:B------:R-:W-:-:S09]  /*3af0*/  IMAD.MOV.U32 R22, RZ, RZ, RZ ;  /* 0x000000ffff167224 */ /* 0x000fd200078e00ff */
[C---:B------:R-:W-:Y:S02]  /*3b00*/  FSETP.NEU.AND P0, PT, R19.reuse, RZ, PT ;  /* 0x000000ff1300720b */ /* 0x040fe40003f0d000 */
[----:B------:R-:W-:-:S04]  /*3b10*/  LOP3.LUT R21, R19, 0x80000000, R21, 0x48, !PT ;  /* 0x8000000013157812 */ /* 0x000fc800078e4815 */
[----:B------:R-:W-:-:S07]  /*3b20*/  LOP3.LUT R23, R21, R23, RZ, 0xfc, !PT ;  /* 0x0000001715177212 */ /* 0x000fce00078efcff */
[----:B------:R-:W-:Y:S05]  /*3b30*/  @!P0 BRA `(.L_x_77) ;  /* 0x00000000007c8947 */ /* 0x000fea0003800000 */
[C---:B------:R-:W-:Y:S01]  /*3b40*/  IADD3 R19, PT, PT, -R2.reuse, RZ, RZ ;  /* 0x000000ff02137210 */ /* 0x040fe20007ffe1ff */
[----:B------:R-:W-:Y:S01]  /*3b50*/  IMAD.MOV.U32 R18, RZ, RZ, RZ ;  /* 0x000000ffff127224 */ /* 0x000fe200078e00ff */
[----:B------:R-:W-:Y:S01]  /*3b60*/  DMUL.RP R22, R26, R22 ;  /* 0x000000161a167228 */ /* 0x000fe20000008000 */
[----:B------:R-:W-:-:S04]  /*3b70*/  IADD3 R7, PT, PT, -R2, -0x43300000, RZ ;  /* 0xbcd0000002077810 */ /* 0x000fc80007ffe1ff */
[----:B------:R-:W-:-:S05]  /*3b80*/  DFMA R18, R32, -R18, R26 ;  /* 0x800000122012722b */ /* 0x000fca000000001a */
[----:B------:R-:W-:-:S05]  /*3b90*/  LOP3.LUT R21, R23, R21, RZ, 0x3c, !PT ;  /* 0x0000001517157212 */ /* 0x000fca00078e3cff */
[----:B------:R-:W-:-:S04]  /*3ba0*/  FSETP.NEU.AND P0, PT, |R19|, R7, PT ;  /* 0x000000071300720b */ /* 0x000fc80003f0d200 */
[----:B------:R-:W-:Y:S02]  /*3bb0*/  FSEL R32, R22, R32, !P0 ;  /* 0x0000002016207208 */ /* 0x000fe40004000000 */
[----:B------:R-:W-:Y:S01]  /*3bc0*/  FSEL R33, R21, R33, !P0 ;  /* 0x0000002115217208 */ /* 0x000fe20004000000 */
[----:B------:R-:W-:Y:S06]  /*3bd0*/  BRA `(.L_x_77) ;  /* 0x0000000000547947 */ /* 0x000fec0003800000 */
.L_x_76:
[----:B------:R-:W-:-:S14]  /*3be0*/  DSETP.NAN.AND P0, PT, R22, R22, PT ;  /* 0x000000161600722a */ /* 0x000fdc0003f08000 */
[----:B------:R-:W-:Y:S05]  /*3bf0*/  @P0 BRA `(.L_x_78) ;  /* 0x0000000000440947 */ /* 0x000fea0003800000 */
[----:B------:R-:W-:-:S14]  /*3c00*/  DSETP.NAN.AND P0, PT, R20, R20, PT ;  /* 0x000000141400722a */ /* 0x000fdc0003f08000 */
[----:B------:R-:W-:Y:S05]  /*3c10*/  @P0 BRA `(.L_x_79) ;  /* 0x0000000000300947 */ /* 0x000fea0003800000 */
[----:B------:R-:W-:Y:S01]  /*3c20*/  ISETP.NE.AND P0, PT, R7, R2, PT ;  /* 0x000000020700720c */ /* 0x000fe20003f05270 */
[----:B------:R-:W-:Y:S02]  /*3c30*/  IMAD.MOV.U32 R32, RZ, RZ, 0x0 ;  /* 0x00000000ff207424 */ /* 0x000fe400078e00ff */
[----:B------:R-:W-:-:S10]  /*3c40*/  IMAD.MOV.U32 R33, RZ, RZ, -0x80000 ;  /* 0xfff80000ff217424 */ /* 0x000fd400078e00ff */
        /* <DEDUP_REMOVED lines=9> */
.L_x_79:
[----:B------:R-:W-:Y:S01]  /*3ce0*/  LOP3.LUT R33, R21, 0x80000, RZ, 0xfc, !PT ;  /* 0x0008000015217812 */ /* 0x000fe200078efcff */
[----:B------:R-:W-:Y:S01]  /*3cf0*/  IMAD.MOV.U32 R32, RZ, RZ, R20 ;  /* 0x000000ffff207224 */ /* 0x000fe200078e0014 */
[----:B------:R-:W-:Y:S06]  /*3d00*/  BRA `(.L_x_77) ;  /* 0x0000000000087947 */ /* 0x000fec0003800000 */
.L_x_78:
[----:B------:R-:W-:Y:S01]  /*3d10*/  LOP3.LUT R33, R23, 0x80000, RZ, 0xfc, !PT ;  /* 0x0008000017217812 */ /* 0x000fe200078efcff */
[----:B------:R-:W-:-:S07]  /*3d20*/  IMAD.MOV.U32 R32, RZ, RZ, R22 ;  /* 0x000000ffff207224 */ /* 0x000fce00078e0016 */
.L_x_77:
[----:B------:R-:W-:Y:S01]  /*3d30*/  IMAD.MOV.U32 R9, RZ, RZ, 0x0 ;  /* 0x00000000ff097424 */ /* 0x000fe200078e00ff */
[----:B------:R-:W-:Y:S01]  /*3d40*/  MOV R23, R33 ;  /* 0x0000002100177202 */ /* 0x000fe20000000f00 */
[----:B------:R-:W-:Y:S02]  /*3d50*/  IMAD.MOV.U32 R22, RZ, RZ, R32 ;  /* 0x000000ffff167224 */ /* 0x000fe400078e0020 */
[----:B------:R-:W-:Y:S05]  /*3d60*/  RET.REL.NODEC R8 `(vidya_batch_f32) ;  /* 0xffffffc008a47950 */ /* 0x000fea0003c3ffff */
        .weak           $__internal_5_$__cuda_sm20_dsqrt_rn_f64_mediumpath_v1
        .type           $__internal_5_$__cuda_sm20_dsqrt_rn_f64_mediumpath_v1,@function
        .size           $__internal_5_$__cuda_sm20_dsqrt_rn_f64_mediumpath_v1,(.L_x_89 - $__internal_5_$__cuda_sm20_dsqrt_rn_f64_mediumpath_v1)
$__internal_5_$__cuda_sm20_dsqrt_rn_f64_mediumpath_v1:
[----:B------:R-:W-:-:S13]  /*3d70*/  ISETP.GE.U32.AND P0, PT, R2, -0x3400000, PT ;  /* 0xfcc000000200780c */ /* 0x000fda0003f06070 */
[----:B------:R-:W-:Y:S05]  /*3d80*/  @!P0 BRA `(.L_x_80) ;  /* 0x0000000000208947 */ /* 0x000fea0003800000 */
[----:B------:R-:W-:-:S10]  /*3d90*/  DFMA.RM R18, R20, R18, R8 ;  /* 0x000000121412722b */ /* 0x000fd40000004008 */
[----:B------:R-:W-:-:S05]  /*3da0*/  IADD3 R8, P0, PT, R18, 0x1, RZ ;  /* 0x0000000112087810 */ /* 0x000fca0007f1e0ff */
[----:B------:R-:W-:-:S06]  /*3db0*/  IMAD.X R9, RZ, RZ, R19, P0 ;  /* 0x000000ffff097224 */ /* 0x000fcc00000e0613 */
[----:B------:R-:W-:-:S08]  /*3dc0*/  DFMA.RP R22, -R18, R8, R22 ;  /* 0x000000081216722b */ /* 0x000fd00000008116 */
[----:B------:R-:W-:-:S06]  /*3dd0*/  DSETP.GT.AND P0, PT, R22, RZ, PT ;  /* 0x000000ff1600722a */ /* 0x000fcc0003f04000 */
[----:B------:R-:W-:Y:S02]  /*3de0*/  FSEL R8, R8, R18, P0 ;  /* 0x0000001208087208 */ /* 0x000fe40000000000 */
[----:B------:R-:W-:Y:S01]  /*3df0*/  FSEL R9, R9, R19, P0 ;  /* 0x0000001309097208 */ /* 0x000fe20000000000 */
[----:B------:R-:W-:Y:S06]  /*3e00*/  BRA `(.L_x_81) ;  /* 0x0000000000647947 */ /* 0x000fec0003800000 */
.L_x_80:
[----:B------:R-:W-:-:S14]  /*3e10*/  DSETP.NE.AND P0, PT, R22, RZ, PT ;  /* 0x000000ff1600722a */ /* 0x000fdc0003f05000 */
[----:B------:R-:W-:Y:S05]  /*3e20*/  @!P0 BRA `(.L_x_82) ;  /* 0x0000000000588947 */ /* 0x000fea0003800000 */
[----:B------:R-:W-:-:S13]  /*3e30*/  ISETP.GE.AND P0, PT, R23, RZ, PT ;  /* 0x000000ff1700720c */ /* 0x000fda0003f06270 */
[----:B------:R-:W-:Y:S02]  /*3e40*/  @!P0 IMAD.MOV.U32 R8, RZ, RZ, 0x0 ;  /* 0x00000000ff088424 */ /* 0x000fe400078e00ff */
[----:B------:R-:W-:Y:S01]  /*3e50*/  @!P0 IMAD.MOV.U32 R9, RZ, RZ, -0x80000 ;  /* 0xfff80000ff098424 */ /* 0x000fe200078e00ff */
[----:B------:R-:W-:Y:S06]  /*3e60*/  @!P0 BRA `(.L_x_81) ;  /* 0x00000000004c8947 */ /* 0x000fec0003800000 */
[----:B------:R-:W-:-:S13]  /*3e70*/  ISETP.GT.AND P0, PT, R23, 0x7fefffff, PT ;  /* 0x7fefffff1700780c */ /* 0x000fda0003f04270 */
[----:B------:R-:W-:Y:S05]  /*3e80*/  @P0 BRA `(.L_x_82) ;  /* 0x0000000000400947 */ /* 0x000fea0003800000 */
[----:B------:R-:W-:Y:S01]  /*3e90*/  DMUL R22, R22, 8.11296384146066816958e+31 ;  /* 0x4690000016167828 */ /* 0x000fe20000000000 */
[----:B------:R-:W-:Y:S01]  /*3ea0*/  MOV R20, RZ ;  /* 0x000000ff00147202 */ /* 0x000fe20000000f00 */
[----:B------:R-:W-:Y:S02]  /*3eb0*/  IMAD.MOV.U32 R8, RZ, RZ, 0x0 ;  /* 0x00000000ff087424 */ /* 0x000fe400078e00ff */
[----:B------:R-:W-:Y:S02]  /*3ec0*/  IMAD.MOV.U32 R9, RZ, RZ, 0x3fd80000 ;  /* 0x3fd80000ff097424 */ /* 0x000fe400078e00ff */
[----:B------:R-:W0:Y:S02]  /*3ed0*/  MUFU.RSQ64H R21, R23 ;  /* 0x0000001700157308 */ /* 0x000e240000001c00 */
[----:B0-----:R-:W-:-:S08]  /*3ee0*/  DMUL R18, R20, R20 ;  /* 0x0000001414127228 */ /* 0x001fd00000000000 */
[----:B------:R-:W-:-:S08]  /*3ef0*/  DFMA R18, R22, -R18, 1 ;  /* 0x3ff000001612742b */ /* 0x000fd00000000812 */
[----:B------:R-:W-:Y:S02]  /*3f00*/  DFMA R8, R18, R8, 0.5 ;  /* 0x3fe000001208742b */ /* 0x000fe40000000008 */
[----:B------:R-:W-:-:S08]  /*3f10*/  DMUL R18, R20, R18 ;  /* 0x0000001214127228 */ /* 0x000fd00000000000 */
[----:B------:R-:W-:-:S08]  /*3f20*/  DFMA R18, R8, R18, R20 ;  /* 0x000000120812722b */ /* 0x000fd00000000014 */
[----:B------:R-:W-:Y:S02]  /*3f30*/  DMUL R8, R22, R18 ;  /* 0x0000001216087228 */ /* 0x000fe40000000000 */
[----:B------:R-:W-:-:S06]  /*3f40*/  VIADD R19, R19, 0xfff00000 ;  /* 0xfff0000013137836 */ /* 0x000fcc0000000000 */
[----:B------:R-:W-:-:S08]  /*3f50*/  DFMA R20, R8, -R8, R22 ;  /* 0x800000080814722b */ /* 0x000fd00000000016 */
[----:B------:R-:W-:-:S10]  /*3f60*/  DFMA R8, R18, R20, R8 ;  /* 0x000000141208722b */ /* 0x000fd40000000008 */
[----:B------:R-:W-:Y:S01]  /*3f70*/  VIADD R9, R9, 0xfcb00000 ;  /* 0xfcb0000009097836 */ /* 0x000fe20000000000 */
[----:B------:R-:W-:Y:S06]  /*3f80*/  BRA `(.L_x_81) ;  /* 0x0000000000047947 */ /* 0x000fec0003800000 */
.L_x_82:
[----:B------:R-:W-:-:S11]  /*3f90*/  DADD R8, R22, R22 ;  /* 0x0000000016087229 */ /* 0x000fd60000000016 */
.L_x_81:
[----:B------:R-:W-:Y:S01]  /*3fa0*/  MOV R24, R8 ;  /* 0x0000000800187202 */ /* 0x000fe20000000f00 */
[----:B------:R-:W-:Y:S02]  /*3fb0*/  IMAD.MOV.U32 R25, RZ, RZ, R9 ;  /* 0x000000ffff197224 */ /* 0x000fe400078e0009 */
[----:B------:R-:W-:Y:S02]  /*3fc0*/  IMAD.MOV.U32 R8, RZ, RZ, R0 ;  /* 0x000000ffff087224 */ /* 0x000fe400078e0000 */
[----:B------:R-:W-:-:S04]  /*3fd0*/  IMAD.MOV.U32 R9, RZ, RZ, 0x0 ;  /* 0x00000000ff097424 */ /* 0x000fc800078e00ff */
[----:B------:R-:W-:Y:S05]  /*3fe0*/  RET.REL.NODEC R8 `(vidya_batch_f32) ;  /* 0xffffffc008047950 */ /* 0x000fea0003c3ffff */
.L_x_83:
        /* <DEDUP_REMOVED lines=9> */
.L_x_89:


//--------------------- .nv.shared.reserved.0     --------------------------
	.section	.nv.shared.reserved.0,"aw",@nobits
	.weak		__nv_reservedSMEM_offset_0_alias
	.size		__nv_reservedSMEM_offset_0_alias, 0, 64
	.other		__nv_reservedSMEM_offset_0_alias,@"STO_CUDA_RESERVED_SHARED STV_DEFAULT"
__nv_reservedSMEM_offset_0_alias:
	.zero		0
	.zero		64


//--------------------- .nv.constant0.vidya_many_series_one_param_f32 --------------------------
	.section	.nv.constant0.vidya_many_series_one_param_f32,"a",@progbits
	.sectionflags	@""
	.align	4
.nv.constant0.vidya_many_series_one_param_f32:
	.zero		944


//--------------------- .nv.constant0.vidya_batch_f32 --------------------------
	.section	.nv.constant0.vidya_batch_f32,"a",@progbits
	.sectionflags	@""
	.align	4
.nv.constant0.vidya_batch_f32:
	.zero		952


//--------------------- SYMBOLS --------------------------

	.type		.nv.reservedSmem.offset0,@object
	.size		.nv.reservedSmem.offset0,0x4
